	.headerflags	@"EF_CUDA_TEXMODE_UNIFIED EF_CUDA_64BIT_ADDRESS EF_CUDA_ACCELERATORS EF_CUDA_SM90 EF_CUDA_VIRTUAL_SM(EF_CUDA_SM90)"
	.elftype	@"ET_EXEC"


//--------------------- .nv.info                  --------------------------
	.section	.nv.info,"",@"SHT_CUDA_INFO"
	.align	4


	//----- nvinfo : EIATTR_REGCOUNT
	.align		4
        /*0000*/ 	.byte	0x04, 0x2f
        /*0002*/ 	.short	(.L_1 - .L_0)
	.align		4
.L_0:
        /*0004*/ 	.word	index@(triton_poi_fused_cat_38)
        /*0008*/ 	.word	0x0000002c


	//----- nvinfo : EIATTR_MIN_STACK_SIZE
	.align		4
.L_1:
        /*000c*/ 	.byte	0x04, 0x12
        /*000e*/ 	.short	(.L_3 - .L_2)
	.align		4
.L_2:
        /*0010*/ 	.word	index@(triton_poi_fused_cat_38)
        /*0014*/ 	.word	0x00000000


	//----- nvinfo : EIATTR_FRAME_SIZE
	.align		4
.L_3:
        /*0018*/ 	.byte	0x04, 0x11
        /*001a*/ 	.short	(.L_5 - .L_4)
	.align		4
.L_4:
        /*001c*/ 	.word	index@(triton_poi_fused_cat_38)
        /*0020*/ 	.word	0x00000000


	//----- nvinfo : EIATTR_MIN_STACK_SIZE
	.align		4
.L_5:
        /*0024*/ 	.byte	0x04, 0x12
        /*0026*/ 	.short	(.L_7 - .L_6)
	.align		4
.L_6:
        /*0028*/ 	.word	index@(triton_poi_fused_cat_38)
        /*002c*/ 	.word	0x00000000
.L_7:


//--------------------- .nv.info.triton_poi_fused_cat_38 --------------------------
	.section	.nv.info.triton_poi_fused_cat_38,"",@"SHT_CUDA_INFO"
	.sectionflags	@""
	.align	4


	//----- nvinfo : EIATTR_CUDA_API_VERSION
	.align		4
        /*0000*/ 	.byte	0x04, 0x37
        /*0002*/ 	.short	(.L_9 - .L_8)
.L_8:
        /*0004*/ 	.word	0x0000007c


	//----- nvinfo : EIATTR_KPARAM_INFO
	.align		4
.L_9:
        /*0008*/ 	.byte	0x04, 0x17
        /*000a*/ 	.short	(.L_11 - .L_10)
.L_10:
        /*000c*/ 	.word	0x00000000
        /*0010*/ 	.short	0x0009
        /*0012*/ 	.short	0x0048
        /*0014*/ 	.byte	0x00, 0xf0, 0x11, 0x00


	//----- nvinfo : EIATTR_KPARAM_INFO
	.align		4
.L_11:
        /*0018*/ 	.byte	0x04, 0x17
        /*001a*/ 	.short	(.L_13 - .L_12)
.L_12:
        /*001c*/ 	.word	0x00000000
        /*0020*/ 	.short	0x0008
        /*0022*/ 	.short	0x0040
        /*0024*/ 	.byte	0x00, 0xf4, 0x21, 0x00


	//----- nvinfo : EIATTR_KPARAM_INFO
	.align		4
.L_13:
        /*0028*/ 	.byte	0x04, 0x17
        /*002a*/ 	.short	(.L_15 - .L_14)
.L_14:
        /*002c*/ 	.word	0x00000000
        /*0030*/ 	.short	0x0007
        /*0032*/ 	.short	0x0038
        /*0034*/ 	.byte	0x00, 0xf4, 0x21, 0x00


	//----- nvinfo : EIATTR_KPARAM_INFO
	.align		4
.L_15:
        /*0038*/ 	.byte	0x04, 0x17
        /*003a*/ 	.short	(.L_17 - .L_16)
.L_16:
        /*003c*/ 	.word	0x00000000
        /*0040*/ 	.short	0x0006
        /*0042*/ 	.short	0x0030
        /*0044*/ 	.byte	0x00, 0xf4, 0x21, 0x00


	//----- nvinfo : EIATTR_KPARAM_INFO
	.align		4
.L_17:
        /*0048*/ 	.byte	0x04, 0x17
        /*004a*/ 	.short	(.L_19 - .L_18)
.L_18:
        /*004c*/ 	.word	0x00000000
        /*0050*/ 	.short	0x0005
        /*0052*/ 	.short	0x0028
        /*0054*/ 	.byte	0x00, 0xf4, 0x21, 0x00


	//----- nvinfo : EIATTR_KPARAM_INFO
	.align		4
.L_19:
        /*0058*/ 	.byte	0x04, 0x17
        /*005a*/ 	.short	(.L_21 - .L_20)
.L_20:
        /*005c*/ 	.word	0x00000000
        /*0060*/ 	.short	0x0004
        /*0062*/ 	.short	0x0020
        /*0064*/ 	.byte	0x00, 0xf4, 0x21, 0x00


	//----- nvinfo : EIATTR_KPARAM_INFO
	.align		4
.L_21:
        /*0068*/ 	.byte	0x04, 0x17
        /*006a*/ 	.short	(.L_23 - .L_22)
.L_22:
        /*006c*/ 	.word	0x00000000
        /*0070*/ 	.short	0x0003
        /*0072*/ 	.short	0x0018
        /*0074*/ 	.byte	0x00, 0xf4, 0x21, 0x00


	//----- nvinfo : EIATTR_KPARAM_INFO
	.align		4
.L_23:
        /*0078*/ 	.byte	0x04, 0x17
        /*007a*/ 	.short	(.L_25 - .L_24)
.L_24:
        /*007c*/ 	.word	0x00000000
        /*0080*/ 	.short	0x0002
        /*0082*/ 	.short	0x0010
        /*0084*/ 	.byte	0x00, 0xf4, 0x21, 0x00


	//----- nvinfo : EIATTR_KPARAM_INFO
	.align		4
.L_25:
        /*0088*/ 	.byte	0x04, 0x17
        /*008a*/ 	.short	(.L_27 - .L_26)
.L_26:
        /*008c*/ 	.word	0x00000000
        /*0090*/ 	.short	0x0001
        /*0092*/ 	.short	0x0008
        /*0094*/ 	.byte	0x00, 0xf4, 0x21, 0x00


	//----- nvinfo : EIATTR_KPARAM_INFO
	.align		4
.L_27:
        /*0098*/ 	.byte	0x04, 0x17
        /*009a*/ 	.short	(.L_29 - .L_28)
.L_28:
        /*009c*/ 	.word	0x00000000
        /*00a0*/ 	.short	0x0000
        /*00a2*/ 	.short	0x0000
        /*00a4*/ 	.byte	0x00, 0xf4, 0x21, 0x00


	//----- nvinfo : EIATTR_SPARSE_MMA_MASK
	.align		4
.L_29:
        /*00a8*/ 	.byte	0x03, 0x50
        /*00aa*/ 	.short	0x0000


	//----- nvinfo : EIATTR_MAXREG_COUNT
	.align		4
        /*00ac*/ 	.byte	0x03, 0x1b
        /*00ae*/ 	.short	0x00ff


	//----- nvinfo : EIATTR_EXIT_INSTR_OFFSETS
	.align		4
        /*00b0*/ 	.byte	0x04, 0x1c
        /*00b2*/ 	.short	(.L_31 - .L_30)


	//   ....[0]....
.L_30:
        /*00b4*/ 	.word	0x00001d70


	//----- nvinfo : EIATTR_REQNTID
	.align		4
.L_31:
        /*00b8*/ 	.byte	0x04, 0x10
        /*00ba*/ 	.short	(.L_33 - .L_32)
.L_32:
        /*00bc*/ 	.word	0x00000080
        /*00c0*/ 	.word	0x00000001
        /*00c4*/ 	.word	0x00000001


	//----- nvinfo : EIATTR_CBANK_PARAM_SIZE
	.align		4
.L_33:
        /*00c8*/ 	.byte	0x03, 0x19
        /*00ca*/ 	.short	0x004c


	//----- nvinfo : EIATTR_PARAM_CBANK
	.align		4
        /*00cc*/ 	.byte	0x04, 0x0a
        /*00ce*/ 	.short	(.L_35 - .L_34)
	.align		4
.L_34:
        /*00d0*/ 	.word	index@(.nv.constant0.triton_poi_fused_cat_38)
        /*00d4*/ 	.short	0x0210
        /*00d6*/ 	.short	0x004c


	//----- nvinfo : EIATTR_SW_WAR
	.align		4
.L_35:
        /*00d8*/ 	.byte	0x04, 0x36
        /*00da*/ 	.short	(.L_37 - .L_36)
.L_36:
        /*00dc*/ 	.word	0x00000008
.L_37:


//--------------------- .nv.callgraph             --------------------------
	.section	.nv.callgraph,"",@"SHT_CUDA_CALLGRAPH"
	.align	4
	.sectionentsize	8
	.align		4
        /*0000*/ 	.word	0x00000000
	.align		4
        /*0004*/ 	.word	0xffffffff
	.align		4
        /*0008*/ 	.word	0x00000000
	.align		4
        /*000c*/ 	.word	0xfffffffe
	.align		4
        /*0010*/ 	.word	0x00000000
	.align		4
        /*0014*/ 	.word	0xfffffffd
	.align		4
        /*0018*/ 	.word	0x00000000
	.align		4
        /*001c*/ 	.word	0xfffffffc


//--------------------- .text.triton_poi_fused_cat_38 --------------------------
	.section	.text.triton_poi_fused_cat_38,"ax",@progbits
	.align	128
        .global         triton_poi_fused_cat_38
        .type           triton_poi_fused_cat_38,@function
        .size           triton_poi_fused_cat_38,(.L_x_1 - triton_poi_fused_cat_38)
        .other          triton_poi_fused_cat_38,@"STO_CUDA_ENTRY STV_DEFAULT"
triton_poi_fused_cat_38:
.text.triton_poi_fused_cat_38:
[----:B------:R-:W-:Y:S01]  /*0000*/  LDC R1, c[0x0][0x28] ;  /* 0x00000a00ff017b82 */ /* 0x000fe20000000800 */
[----:B------:R-:W1:Y:S07]  /*0010*/  S2R R0, SR_TID.X ;  /* 0x0000000000007919 */ /* 0x000e6e0000002100 */
[----:B------:R-:W2:Y:S01]  /*0020*/  LDC.64 R12, c[0x0][0x218] ;  /* 0x00008600ff0c7b82 */ /* 0x000ea20000000a00 */
[----:B------:R-:W-:Y:S01]  /*0030*/  CS2R R14, SRZ ;  /* 0x00000000000e7805 */ /* 0x000fe2000001ff00 */
[----:B------:R-:W-:Y:S01]  /*0040*/  ULDC.64 UR4, c[0x0][0x208] ;  /* 0x0000820000047ab9 */ /* 0x000fe20000000a00 */
[----:B------:R-:W3:Y:S05]  /*0050*/  S2R R19, SR_CTAID.X ;  /* 0x0000000000137919 */ /* 0x000eea0000002500 */
[----:B------:R-:W4:Y:S01]  /*0060*/  LDC.64 R6, c[0x0][0x220] ;  /* 0x00008800ff067b82 */ /* 0x000f220000000a00 */
[----:B------:R-:W-:-:S02]  /*0070*/  CS2R R10, SRZ ;  /* 0x00000000000a7805 */ /* 0x000fc4000001ff00 */
[----:B------:R-:W-:Y:S01]  /*0080*/  CS2R R30, SRZ ;  /* 0x00000000001e7805 */ /* 0x000fe2000001ff00 */
[----:B------:R-:W-:Y:S01]  /*0090*/  ULDC.64 UR6, c[0x0][0x228] ;  /* 0x00008a0000067ab9 */ /* 0x000fe20000000a00 */
[----:B-1----:R-:W-:-:S05]  /*00a0*/  IMAD.SHL.U32 R0, R0, 0x4, RZ ;  /* 0x0000000400007824 */ /* 0x002fca00078e00ff */
[----:B------:R-:W-:-:S05]  /*00b0*/  LOP3.LUT R0, R0, 0x1fc, RZ, 0xc0, !PT ;  /* 0x000001fc00007812 */ /* 0x000fca00078ec0ff */
[----:B---3--:R-:W-:-:S05]  /*00c0*/  IMAD R5, R19, 0x400, R0 ;  /* 0x0000040013057824 */ /* 0x008fca00078e0200 */
[----:B------:R-:W-:-:S04]  /*00d0*/  SHF.R.S32.HI R24, RZ, 0x1f, R5 ;  /* 0x0000001fff187819 */ /* 0x000fc80000011405 */
[CC--:B------:R-:W-:Y:S02]  /*00e0*/  LEA.HI R0, R24.reuse, R5.reuse, RZ, 0xc ;  /* 0x0000000518007211 */ /* 0x0c0fe400078f60ff */
[----:B------:R-:W-:Y:S02]  /*00f0*/  LEA.HI R8, R24, R5, RZ, 0x6 ;  /* 0x0000000518087211 */ /* 0x000fe400078f30ff */
[----:B------:R-:W-:Y:S02]  /*0100*/  SHF.R.S32.HI R0, RZ, 0xc, R0 ;  /* 0x0000000cff007819 */ /* 0x000fe40000011400 */
[----:B------:R-:W-:Y:S02]  /*0110*/  SHF.R.S32.HI R9, RZ, 0x6, R8 ;  /* 0x00000006ff097819 */ /* 0x000fe40000011408 */
[----:B------:R-:W-:Y:S02]  /*0120*/  LEA.HI R2, R0, R0, RZ, 0x6 ;  /* 0x0000000000027211 */ /* 0x000fe400078f30ff */
[----:B------:R-:W-:-:S02]  /*0130*/  LOP3.LUT R8, R8, 0xffffffc0, RZ, 0xc0, !PT ;  /* 0xffffffc008087812 */ /* 0x000fc400078ec0ff */
[----:B------:R-:W-:Y:S02]  /*0140*/  LOP3.LUT R3, R2, 0xffffffc0, RZ, 0xc0, !PT ;  /* 0xffffffc002037812 */ /* 0x000fe400078ec0ff */
[----:B------:R-:W-:-:S03]  /*0150*/  LEA.HI R2, R9, R9, RZ, 0x6 ;  /* 0x0000000909027211 */ /* 0x000fc600078f30ff */
[----:B------:R-:W-:Y:S01]  /*0160*/  IMAD.IADD R4, R0, 0x1, -R3 ;  /* 0x0000000100047824 */ /* 0x000fe200078e0a03 */
[----:B------:R-:W-:-:S04]  /*0170*/  LOP3.LUT R2, R2, 0xffffffc0, RZ, 0xc0, !PT ;  /* 0xffffffc002027812 */ /* 0x000fc800078ec0ff */
[----:B------:R-:W-:Y:S01]  /*0180*/  ISETP.GE.AND P0, PT, R4, 0x20, PT ;  /* 0x000000200400780c */ /* 0x000fe20003f06270 */
[----:B------:R-:W-:-:S04]  /*0190*/  IMAD.IADD R2, R9, 0x1, -R2 ;  /* 0x0000000109027824 */ /* 0x000fc800078e0a02 */
[----:B--2---:R-:W-:-:S08]  /*01a0*/  IMAD.WIDE R16, R2, 0x8, R12 ;  /* 0x0000000802107825 */ /* 0x004fd000078e020c */
[----:B------:R1:W2:Y:S01]  /*01b0*/  @!P0 LDG.E.EL.64 R14, desc[UR4][R16.64] ;  /* 0x00000004100e8981 */ /* 0x0002a2000c2e1b00 */
[----:B------:R-:W-:Y:S01]  /*01c0*/  IMAD.IADD R29, R5, 0x1, -R8 ;  /* 0x00000001051d7824 */ /* 0x000fe200078e0a08 */
[----:B------:R-:W-:-:S03]  /*01d0*/  CS2R R8, SRZ ;  /* 0x0000000000087805 */ /* 0x000fc6000001ff00 */
[----:B----4-:R-:W-:-:S05]  /*01e0*/  IMAD.WIDE R40, R29, 0x8, R6 ;  /* 0x000000081d287825 */ /* 0x010fca00078e0206 */
[----:B------:R-:W3:Y:S01]  /*01f0*/  @!P0 LDG.E.EL.128 R8, desc[UR4][R40.64] ;  /* 0x0000000428088981 */ /* 0x000ee2000c2e1d00 */
[----:B------:R-:W-:Y:S01]  /*0200*/  SHF.R.S32.HI R3, RZ, 0x15, R19 ;  /* 0x00000015ff037819 */ /* 0x000fe20000011413 */
[C---:B------:R-:W-:Y:S01]  /*0210*/  VIADD R22, R5.reuse, 0x2 ;  /* 0x0000000205167836 */ /* 0x040fe20000000000 */
[----:B------:R-:W-:Y:S01]  /*0220*/  CS2R R18, SRZ ;  /* 0x0000000000127805 */ /* 0x000fe2000001ff00 */
[----:B------:R-:W-:Y:S01]  /*0230*/  VIADD R25, R5, 0x200 ;  /* 0x0000020005197836 */ /* 0x000fe20000000000 */
[----:B------:R-:W-:-:S04]  /*0240*/  SGXT R3, R3, 0x1 ;  /* 0x000000010303781a */ /* 0x000fc80000000200 */
[C---:B------:R-:W-:Y:S02]  /*0250*/  LEA.HI R0, R3.reuse, R22, RZ, 0x6 ;  /* 0x0000001603007211 */ /* 0x040fe400078f30ff */
[----:B------:R-:W-:Y:S02]  /*0260*/  SHF.R.S32.HI R28, RZ, 0x1f, R25 ;  /* 0x0000001fff1c7819 */ /* 0x000fe40000011419 */
[----:B-1----:R-:W-:Y:S02]  /*0270*/  LOP3.LUT R17, R0, 0xffffffc0, RZ, 0xc0, !PT ;  /* 0xffffffc000117812 */ /* 0x002fe400078ec0ff */
[-C--:B------:R-:W-:Y:S02]  /*0280*/  LEA.HI R0, R28, R25.reuse, RZ, 0xc ;  /* 0x000000191c007211 */ /* 0x080fe400078f60ff */
[----:B------:R-:W-:Y:S01]  /*0290*/  LEA.HI R20, R3, R25, RZ, 0x6 ;  /* 0x0000001903147211 */ /* 0x000fe200078f30ff */
[----:B------:R-:W-:Y:S01]  /*02a0*/  IMAD.IADD R22, R22, 0x1, -R17 ;  /* 0x0000000116167824 */ /* 0x000fe200078e0a11 */
[----:B------:R-:W-:-:S02]  /*02b0*/  CS2R R16, SRZ ;  /* 0x0000000000107805 */ /* 0x000fc4000001ff00 */
[----:B------:R-:W-:Y:S01]  /*02c0*/  SHF.R.S32.HI R0, RZ, 0xc, R0 ;  /* 0x0000000cff007819 */ /* 0x000fe20000011400 */
[----:B------:R-:W-:-:S03]  /*02d0*/  IMAD.WIDE R6, R22, 0x8, R6 ;  /* 0x0000000816067825 */ /* 0x000fc600078e0206 */
[----:B------:R-:W-:Y:S02]  /*02e0*/  LEA.HI R3, R0, R0, RZ, 0x6 ;  /* 0x0000000000037211 */ /* 0x000fe400078f30ff */
[----:B------:R-:W4:Y:S01]  /*02f0*/  @!P0 LDG.E.EL.128 R16, desc[UR4][R6.64] ;  /* 0x0000000406108981 */ /* 0x000f22000c2e1d00 */
[----:B------:R-:W-:Y:S02]  /*0300*/  SHF.R.S32.HI R20, RZ, 0x6, R20 ;  /* 0x00000006ff147819 */ /* 0x000fe40000011414 */
[----:B------:R-:W-:Y:S02]  /*0310*/  LOP3.LUT R3, R3, 0xffffffc0, RZ, 0xc0, !PT ;  /* 0xffffffc003037812 */ /* 0x000fe400078ec0ff */
[----:B------:R-:W-:-:S03]  /*0320*/  LEA.HI R21, R20, R20, RZ, 0x6 ;  /* 0x0000001414157211 */ /* 0x000fc600078f30ff */
[----:B------:R-:W-:Y:S01]  /*0330*/  IMAD.IADD R0, R0, 0x1, -R3 ;  /* 0x0000000100007824 */ /* 0x000fe200078e0a03 */
[----:B------:R-:W-:-:S04]  /*0340*/  LOP3.LUT R3, R21, 0xffffffc0, RZ, 0xc0, !PT ;  /* 0xffffffc015037812 */ /* 0x000fc800078ec0ff */
[----:B------:R-:W-:Y:S01]  /*0350*/  ISETP.GE.AND P1, PT, R0, 0x20, PT ;  /* 0x000000200000780c */ /* 0x000fe20003f26270 */
[----:B------:R-:W-:-:S04]  /*0360*/  IMAD.IADD R3, R20, 0x1, -R3 ;  /* 0x0000000114037824 */ /* 0x000fc800078e0a03 */
[----:B------:R-:W-:-:S08]  /*0370*/  IMAD.WIDE R12, R3, 0x8, R12 ;  /* 0x00000008030c7825 */ /* 0x000fd000078e020c */
[----:B------:R1:W5:Y:S02]  /*0380*/  @!P1 LDG.E.EL.64 R30, desc[UR4][R12.64] ;  /* 0x000000040c1e9981 */ /* 0x000364000c2e1b00 */
[----:B-1----:R-:W-:Y:S02]  /*0390*/  CS2R R12, SRZ ;  /* 0x00000000000c7805 */ /* 0x002fe4000001ff00 */
[----:B------:R-:W-:Y:S01]  /*03a0*/  LEA.HI R24, R24, R5, RZ, 0x12 ;  /* 0x0000000518187211 */ /* 0x000fe200078f90ff */
[----:B------:R-:W-:-:S03]  /*03b0*/  IMAD.SHL.U32 R35, R4, 0x400, RZ ;  /* 0x0000040004237824 */ /* 0x000fc600078e00ff */
[----:B------:R-:W-:-:S05]  /*03c0*/  SHF.R.S32.HI R23, RZ, 0x12, R24 ;  /* 0x00000012ff177819 */ /* 0x000fca0000011418 */
[----:B------:R-:W-:Y:S01]  /*03d0*/  IMAD.SHL.U32 R33, R23, 0x8000, RZ ;  /* 0x0000800017217824 */ /* 0x000fe200078e00ff */
[----:B--2---:R-:W-:Y:S02]  /*03e0*/  SEL R15, R15, RZ, !P0 ;  /* 0x000000ff0f0f7207 */ /* 0x004fe40004000000 */
[----:B------:R-:W-:Y:S02]  /*03f0*/  SEL R21, R14, RZ, !P0 ;  /* 0x000000ff0e157207 */ /* 0x000fe40004000000 */
[----:B------:R-:W-:-:S04]  /*0400*/  SHF.R.U32.HI R20, RZ, 0x1a, R15 ;  /* 0x0000001aff147819 */ /* 0x000fc8000001160f */
[----:B------:R-:W-:-:S04]  /*0410*/  LOP3.LUT R14, R20, 0x20, RZ, 0xc0, !PT ;  /* 0x00000020140e7812 */ /* 0x000fc800078ec0ff */
[----:B------:R-:W-:Y:S02]  /*0420*/  IADD3 R14, P2, R14, R21, RZ ;  /* 0x000000150e0e7210 */ /* 0x000fe40007f5e0ff */
[----:B---3--:R-:W-:-:S03]  /*0430*/  SEL R21, R9, RZ, !P0 ;  /* 0x000000ff09157207 */ /* 0x008fc60004000000 */
[----:B------:R-:W-:Y:S01]  /*0440*/  IMAD.X R27, RZ, RZ, R15, P2 ;  /* 0x000000ffff1b7224 */ /* 0x000fe200010e060f */
[----:B------:R-:W-:Y:S01]  /*0450*/  SEL R20, R8, RZ, !P0 ;  /* 0x000000ff08147207 */ /* 0x000fe20004000000 */
[----:B------:R-:W-:Y:S01]  /*0460*/  IMAD.SHL.U32 R26, R14, 0x80, RZ ;  /* 0x000000800e1a7824 */ /* 0x000fe200078e00ff */
[----:B------:R-:W-:Y:S02]  /*0470*/  SEL R10, R10, RZ, !P0 ;  /* 0x000000ff0a0a7207 */ /* 0x000fe40004000000 */
[----:B------:R-:W-:Y:S02]  /*0480*/  SHF.L.U64.HI R27, R14, 0x7, R27 ;  /* 0x000000070e1b7819 */ /* 0x000fe4000001021b */
[----:B------:R-:W-:Y:S02]  /*0490*/  CS2R R14, SRZ ;  /* 0x00000000000e7805 */ /* 0x000fe4000001ff00 */
[----:B------:R-:W-:Y:S02]  /*04a0*/  SHF.R.U32.HI R9, RZ, 0x18, R21 ;  /* 0x00000018ff097819 */ /* 0x000fe40000011615 */
[----:B------:R-:W-:-:S02]  /*04b0*/  SEL R11, R11, RZ, !P0 ;  /* 0x000000ff0b0b7207 */ /* 0x000fc40004000000 */
[----:B------:R-:W-:Y:S01]  /*04c0*/  LEA R8, P3, R20, UR6, 0x2 ;  /* 0x0000000614087c11 */ /* 0x000fe2000f8610ff */
[----:B------:R-:W2:Y:S01]  /*04d0*/  @!P1 LDG.E.EL.128 R12, desc[UR4][R40.64] ;  /* 0x00000004280c9981 */ /* 0x000ea2000c2e1d00 */
[----:B------:R-:W-:Y:S02]  /*04e0*/  LEA R37, P2, R10, UR6, 0x2 ;  /* 0x000000060a257c11 */ /* 0x000fe4000f8410ff */
[----:B------:R-:W-:Y:S02]  /*04f0*/  LOP3.LUT R9, R9, 0x80, RZ, 0xc0, !PT ;  /* 0x0000008009097812 */ /* 0x000fe400078ec0ff */
[----:B------:R-:W-:Y:S02]  /*0500*/  LEA.HI.X R20, R20, UR7, R21, 0x2, P3 ;  /* 0x0000000714147c11 */ /* 0x000fe400098f1415 */
[----:B------:R-:W-:Y:S02]  /*0510*/  LEA.HI.X R10, R10, UR7, R11, 0x2, P2 ;  /* 0x000000070a0a7c11 */ /* 0x000fe400090f140b */
[----:B------:R-:W-:-:S02]  /*0520*/  IADD3 R8, P2, P3, R26, R8, R9 ;  /* 0x000000081a087210 */ /* 0x000fc40007b5e009 */
[----:B------:R-:W-:Y:S02]  /*0530*/  SHF.R.U32.HI R36, RZ, 0x18, R11 ;  /* 0x00000018ff247819 */ /* 0x000fe4000001160b */
[----:B------:R-:W-:Y:S02]  /*0540*/  IADD3.X R9, R27, R20, RZ, P2, P3 ;  /* 0x000000141b097210 */ /* 0x000fe400017e64ff */
[----:B------:R-:W-:Y:S01]  /*0550*/  LOP3.LUT R36, R36, 0x80, RZ, 0xc0, !PT ;  /* 0x0000008024247812 */ /* 0x000fe200078ec0ff */
[----:B------:R-:W-:-:S03]  /*0560*/  IMAD.WIDE R8, R35, 0x4, R8 ;  /* 0x0000000423087825 */ /* 0x000fc600078e0208 */
[----:B------:R-:W-:-:S04]  /*0570*/  IADD3 R36, P4, P5, R26, R37, R36 ;  /* 0x000000251a247210 */ /* 0x000fc80007d9e024 */
[----:B------:R-:W-:Y:S01]  /*0580*/  IADD3.X R37, R27, R10, RZ, P4, P5 ;  /* 0x0000000a1b257210 */ /* 0x000fe200027ea4ff */
[----:B------:R-:W-:Y:S01]  /*0590*/  IMAD.WIDE R38, R33, 0x4, R8 ;  /* 0x0000000421267825 */ /* 0x000fe200078e0208 */
[----:B------:R-:W-:Y:S02]  /*05a0*/  CS2R R8, SRZ ;  /* 0x0000000000087805 */ /* 0x000fe4000001ff00 */
[----:B------:R-:W-:-:S06]  /*05b0*/  CS2R R10, SRZ ;  /* 0x00000000000a7805 */ /* 0x000fcc000001ff00 */
[----:B------:R1:W3:Y:S01]  /*05c0*/  @!P1 LDG.E.EL.128 R8, desc[UR4][R6.64] ;  /* 0x0000000406089981 */ /* 0x0002e2000c2e1d00 */
[----:B----4-:R-:W-:Y:S02]  /*05d0*/  SEL R32, R16, RZ, !P0 ;  /* 0x000000ff10207207 */ /* 0x010fe40004000000 */
[----:B------:R-:W-:Y:S02]  /*05e0*/  SEL R16, R18, RZ, !P0 ;  /* 0x000000ff12107207 */ /* 0x000fe40004000000 */
[----:B------:R-:W-:Y:S02]  /*05f0*/  SEL R17, R17, RZ, !P0 ;  /* 0x000000ff11117207 */ /* 0x000fe40004000000 */
[----:B------:R-:W-:-:S04]  /*0600*/  LEA R18, P2, R32, UR6, 0x2 ;  /* 0x0000000620127c11 */ /* 0x000fc8000f8410ff */
[--C-:B------:R-:W-:Y:S02]  /*0610*/  LEA.HI.X R32, R32, UR7, R17.reuse, 0x2, P2 ;  /* 0x0000000720207c11 */ /* 0x100fe400090f1411 */
[----:B------:R-:W-:Y:S02]  /*0620*/  SHF.R.U32.HI R17, RZ, 0x18, R17 ;  /* 0x00000018ff117819 */ /* 0x000fe40000011611 */
[----:B------:R-:W-:Y:S02]  /*0630*/  SEL R19, R19, RZ, !P0 ;  /* 0x000000ff13137207 */ /* 0x000fe40004000000 */
[----:B------:R-:W-:-:S04]  /*0640*/  LOP3.LUT R17, R17, 0x80, RZ, 0xc0, !PT ;  /* 0x0000008011117812 */ /* 0x000fc800078ec0ff */
[----:B------:R-:W-:Y:S02]  /*0650*/  IADD3 R18, P2, P3, R26, R18, R17 ;  /* 0x000000121a127210 */ /* 0x000fe40007b5e011 */
[--C-:B------:R-:W-:Y:S02]  /*0660*/  SHF.R.U32.HI R17, RZ, 0x18, R19.reuse ;  /* 0x00000018ff117819 */ /* 0x100fe40000011613 */
[C---:B------:R-:W-:Y:S02]  /*0670*/  LEA R34, P4, R16.reuse, UR6, 0x2 ;  /* 0x0000000610227c11 */ /* 0x040fe4000f8810ff */
[----:B------:R-:W-:Y:S02]  /*0680*/  LOP3.LUT R17, R17, 0x80, RZ, 0xc0, !PT ;  /* 0x0000008011117812 */ /* 0x000fe400078ec0ff */
[----:B-1----:R-:W-:Y:S02]  /*0690*/  LEA.HI.X R6, R16, UR7, R19, 0x2, P4 ;  /* 0x0000000710067c11 */ /* 0x002fe4000a0f1413 */
[----:B------:R-:W-:-:S02]  /*06a0*/  IADD3 R16, P4, P5, R26, R34, R17 ;  /* 0x000000221a107210 */ /* 0x000fc40007d9e011 */
[C---:B------:R-:W-:Y:S02]  /*06b0*/  IADD3.X R19, R27.reuse, R32, RZ, P2, P3 ;  /* 0x000000201b137210 */ /* 0x040fe400017e64ff */
[----:B------:R-:W-:Y:S01]  /*06c0*/  IADD3.X R17, R27, R6, RZ, P4, P5 ;  /* 0x000000061b117210 */ /* 0x000fe200027ea4ff */
[----:B------:R-:W-:Y:S01]  /*06d0*/  IMAD.WIDE R6, R35, 0x4, R18 ;  /* 0x0000000423067825 */ /* 0x000fe200078e0212 */
[----:B-----5:R-:W-:-:S03]  /*06e0*/  SEL R18, R31, RZ, !P1 ;  /* 0x000000ff1f127207 */ /* 0x020fc60004800000 */
[----:B------:R-:W-:Y:S01]  /*06f0*/  IMAD.WIDE R36, R35, 0x4, R36 ;  /* 0x0000000423247825 */ /* 0x000fe200078e0224 */
[----:B------:R-:W-:Y:S02]  /*0700*/  SHF.R.U32.HI R19, RZ, 0x1a, R18 ;  /* 0x0000001aff137819 */ /* 0x000fe40000011612 */
[----:B------:R-:W-:Y:S02]  /*0710*/  CS2R R20, SRZ ;  /* 0x0000000000147805 */ /* 0x000fe4000001ff00 */
[----:B------:R-:W-:Y:S01]  /*0720*/  SEL R32, R30, RZ, !P1 ;  /* 0x000000ff1e207207 */ /* 0x000fe20004800000 */
[----:B------:R-:W-:Y:S01]  /*0730*/  IMAD.WIDE R30, R33, 0x4, R6 ;  /* 0x00000004211e7825 */ /* 0x000fe200078e0206 */
[----:B------:R-:W-:-:S03]  /*0740*/  LOP3.LUT R7, R19, 0x20, RZ, 0xc0, !PT ;  /* 0x0000002013077812 */ /* 0x000fc600078ec0ff */
[----:B------:R-:W-:-:S04]  /*0750*/  IMAD.WIDE R36, R33, 0x4, R36 ;  /* 0x0000000421247825 */ /* 0x000fc800078e0224 */
[----:B------:R-:W-:Y:S01]  /*0760*/  IMAD.WIDE R16, R35, 0x4, R16 ;  /* 0x0000000423107825 */ /* 0x000fe200078e0210 */
[----:B------:R-:W-:Y:S01]  /*0770*/  IADD3 R34, P2, R7, R32, RZ ;  /* 0x0000002007227210 */ /* 0x000fe20007f5e0ff */
[----:B------:R-:W4:Y:S02]  /*0780*/  @!P0 LDG.E.EL R20, desc[UR4][R36.64] ;  /* 0x0000000424148981 */ /* 0x000f24000c2e1900 */
[----:B------:R-:W-:Y:S02]  /*0790*/  IMAD.WIDE R16, R33, 0x4, R16 ;  /* 0x0000000421107825 */ /* 0x000fe400078e0210 */
[----:B------:R-:W5:Y:S02]  /*07a0*/  @!P0 LDG.E.EL R21, desc[UR4][R38.64] ;  /* 0x0000000426158981 */ /* 0x000f64000c2e1900 */
[----:B------:R-:W-:Y:S02]  /*07b0*/  IMAD.MOV.U32 R6, RZ, RZ, RZ ;  /* 0x000000ffff067224 */ /* 0x000fe400078e00ff */
[----:B------:R-:W-:-:S04]  /*07c0*/  IMAD.MOV.U32 R7, RZ, RZ, RZ ;  /* 0x000000ffff077224 */ /* 0x000fc800078e00ff */
[----:B------:R1:W4:Y:S04]  /*07d0*/  @!P0 LDG.E.EL R6, desc[UR4][R30.64] ;  /* 0x000000041e068981 */ /* 0x000328000c2e1900 */
[----:B------:R2:W4:Y:S01]  /*07e0*/  @!P0 LDG.E.EL R7, desc[UR4][R16.64] ;  /* 0x0000000410078981 */ /* 0x000522000c2e1900 */
[----:B01----:R-:W-:-:S04]  /*07f0*/  LEA.HI R31, R28, R25, RZ, 0x12 ;  /* 0x000000191c1f7211 */ /* 0x003fc800078f90ff */
[----:B------:R-:W-:Y:S02]  /*0800*/  SHF.R.S32.HI R28, RZ, 0x12, R31 ;  /* 0x00000012ff1c7819 */ /* 0x000fe4000001141f */
[----:B--2---:R-:W-:Y:S02]  /*0810*/  SEL R19, R13, RZ, !P1 ;  /* 0x000000ff0d137207 */ /* 0x004fe40004800000 */
[----:B------:R-:W-:Y:S02]  /*0820*/  SEL R36, R12, RZ, !P1 ;  /* 0x000000ff0c247207 */ /* 0x000fe40004800000 */
[----:B------:R-:W-:Y:S01]  /*0830*/  SHF.R.U32.HI R33, RZ, 0x18, R19 ;  /* 0x00000018ff217819 */ /* 0x000fe20000011613 */
[----:B------:R-:W-:Y:S01]  /*0840*/  IMAD.X R13, RZ, RZ, R18, P2 ;  /* 0x000000ffff0d7224 */ /* 0x000fe200010e0612 */
[----:B------:R-:W-:Y:S01]  /*0850*/  LEA R32, P2, R36, UR6, 0x2 ;  /* 0x0000000624207c11 */ /* 0x000fe2000f8410ff */
[----:B------:R-:W-:Y:S01]  /*0860*/  IMAD.SHL.U32 R12, R34, 0x80, RZ ;  /* 0x00000080220c7824 */ /* 0x000fe200078e00ff */
[----:B------:R-:W-:-:S02]  /*0870*/  LOP3.LUT R33, R33, 0x80, RZ, 0xc0, !PT ;  /* 0x0000008021217812 */ /* 0x000fc400078ec0ff */
[----:B------:R-:W-:Y:S02]  /*0880*/  SEL R18, R14, RZ, !P1 ;  /* 0x000000ff0e127207 */ /* 0x000fe40004800000 */
[----:B------:R-:W-:Y:S02]  /*0890*/  LEA.HI.X R14, R36, UR7, R19, 0x2, P2 ;  /* 0x00000007240e7c11 */ /* 0x000fe400090f1413 */
[----:B------:R-:W-:Y:S02]  /*08a0*/  SHF.L.U64.HI R13, R34, 0x7, R13 ;  /* 0x00000007220d7819 */ /* 0x000fe4000001020d */
[----:B------:R-:W-:Y:S02]  /*08b0*/  IADD3 R32, P2, P3, R12, R32, R33 ;  /* 0x000000200c207210 */ /* 0x000fe40007b5e021 */
[----:B------:R-:W-:Y:S01]  /*08c0*/  SEL R35, R15, RZ, !P1 ;  /* 0x000000ff0f237207 */ /* 0x000fe20004800000 */
[----:B------:R-:W-:Y:S01]  /*08d0*/  IMAD.SHL.U32 R15, R0, 0x400, RZ ;  /* 0x00000400000f7824 */ /* 0x000fe200078e00ff */
[----:B------:R-:W-:-:S02]  /*08e0*/  IADD3.X R33, R13, R14, RZ, P2, P3 ;  /* 0x0000000e0d217210 */ /* 0x000fc400017e64ff */
[----:B------:R-:W-:Y:S01]  /*08f0*/  SHF.R.U32.HI R17, RZ, 0x18, R35 ;  /* 0x00000018ff117819 */ /* 0x000fe20000011623 */
[----:B------:R-:W-:Y:S01]  /*0900*/  IMAD.SHL.U32 R14, R28, 0x8000, RZ ;  /* 0x000080001c0e7824 */ /* 0x000fe200078e00ff */
[C---:B------:R-:W-:Y:S01]  /*0910*/  LEA R19, P4, R18.reuse, UR6, 0x2 ;  /* 0x0000000612137c11 */ /* 0x040fe2000f8810ff */
[----:B------:R-:W-:Y:S01]  /*0920*/  IMAD.WIDE R32, R15, 0x4, R32 ;  /* 0x000000040f207825 */ /* 0x000fe200078e0220 */
[----:B------:R-:W-:Y:S02]  /*0930*/  LOP3.LUT R17, R17, 0x80, RZ, 0xc0, !PT ;  /* 0x0000008011117812 */ /* 0x000fe400078ec0ff */
[----:B------:R-:W-:Y:S02]  /*0940*/  LEA.HI.X R18, R18, UR7, R35, 0x2, P4 ;  /* 0x0000000712127c11 */ /* 0x000fe4000a0f1423 */
[----:B---3--:R-:W-:Y:S01]  /*0950*/  SEL R37, R9, RZ, !P1 ;  /* 0x000000ff09257207 */ /* 0x008fe20004800000 */
[----:B------:R-:W-:Y:S01]  /*0960*/  IMAD.WIDE R34, R14, 0x4, R32 ;  /* 0x000000040e227825 */ /* 0x000fe200078e0220 */
[----:B------:R-:W-:-:S02]  /*0970*/  IADD3 R16, P2, P3, R12, R19, R17 ;  /* 0x000000130c107210 */ /* 0x000fc40007b5e011 */
[----:B------:R-:W-:Y:S02]  /*0980*/  SEL R30, R8, RZ, !P1 ;  /* 0x000000ff081e7207 */ /* 0x000fe40004800000 */
[----:B------:R-:W-:Y:S02]  /*0990*/  SHF.R.U32.HI R33, RZ, 0x18, R37 ;  /* 0x00000018ff217819 */ /* 0x000fe40000011625 */
[----:B------:R-:W-:Y:S02]  /*09a0*/  IADD3.X R17, R13, R18, RZ, P2, P3 ;  /* 0x000000120d117210 */ /* 0x000fe400017e64ff */
[C---:B------:R-:W-:Y:S02]  /*09b0*/  LEA R18, P2, R30.reuse, UR6, 0x2 ;  /* 0x000000061e127c11 */ /* 0x040fe4000f8410ff */
[----:B------:R-:W-:Y:S01]  /*09c0*/  LOP3.LUT R33, R33, 0x80, RZ, 0xc0, !PT ;  /* 0x0000008021217812 */ /* 0x000fe200078ec0ff */
[----:B------:R-:W-:Y:S01]  /*09d0*/  IMAD.WIDE R8, R15, 0x4, R16 ;  /* 0x000000040f087825 */ /* 0x000fe200078e0210 */
[----:B------:R-:W-:-:S02]  /*09e0*/  LEA.HI.X R30, R30, UR7, R37, 0x2, P2 ;  /* 0x000000071e1e7c11 */ /* 0x000fc400090f1425 */
[----:B------:R-:W-:Y:S02]  /*09f0*/  IADD3 R16, P2, P3, R12, R18, R33 ;  /* 0x000000120c107210 */ /* 0x000fe40007b5e021 */
[----:B------:R-:W0:Y:S02]  /*0a00*/  LDC.64 R32, c[0x0][0x230] ;  /* 0x00008c00ff207b82 */ /* 0x000e240000000a00 */
[----:B------:R-:W-:Y:S02]  /*0a10*/  IADD3.X R17, R13, R30, RZ, P2, P3 ;  /* 0x0000001e0d117210 */ /* 0x000fe400017e64ff */
[----:B------:R-:W-:Y:S01]  /*0a20*/  SEL R10, R10, RZ, !P1 ;  /* 0x000000ff0a0a7207 */ /* 0x000fe20004800000 */
[----:B------:R-:W-:Y:S02]  /*0a30*/  IMAD.MOV.U32 R18, RZ, RZ, RZ ;  /* 0x000000ffff127224 */ /* 0x000fe400078e00ff */
[----:B------:R-:W-:Y:S01]  /*0a40*/  IMAD.WIDE R16, R15, 0x4, R16 ;  /* 0x000000040f107825 */ /* 0x000fe200078e0210 */
[----:B------:R-:W-:-:S02]  /*0a50*/  SEL R11, R11, RZ, !P1 ;  /* 0x000000ff0b0b7207 */ /* 0x000fc40004800000 */
[----:B------:R-:W-:Y:S01]  /*0a60*/  LEA R36, P2, R10, UR6, 0x2 ;  /* 0x000000060a247c11 */ /* 0x000fe2000f8410ff */
[----:B------:R-:W-:Y:S02]  /*0a70*/  IMAD.MOV.U32 R19, RZ, RZ, RZ ;  /* 0x000000ffff137224 */ /* 0x000fe400078e00ff */
[----:B------:R-:W-:Y:S01]  /*0a80*/  IMAD.WIDE R8, R14, 0x4, R8 ;  /* 0x000000040e087825 */ /* 0x000fe200078e0208 */
[----:B------:R-:W-:-:S03]  /*0a90*/  SHF.R.U32.HI R37, RZ, 0x18, R11 ;  /* 0x00000018ff257819 */ /* 0x000fc6000001160b */
[----:B------:R-:W-:Y:S01]  /*0aa0*/  IMAD.WIDE R38, R14, 0x4, R16 ;  /* 0x000000040e267825 */ /* 0x000fe200078e0210 */
[----:B------:R1:W2:Y:S01]  /*0ab0*/  @!P1 LDG.E.EL R18, desc[UR4][R8.64] ;  /* 0x0000000408129981 */ /* 0x0002a2000c2e1900 */
[----:B------:R-:W-:Y:S02]  /*0ac0*/  LEA.HI.X R16, R10, UR7, R11, 0x2, P2 ;  /* 0x000000070a107c11 */ /* 0x000fe400090f140b */
[----:B------:R-:W-:Y:S01]  /*0ad0*/  CS2R R10, SRZ ;  /* 0x00000000000a7805 */ /* 0x000fe2000001ff00 */
[----:B------:R0:W3:Y:S01]  /*0ae0*/  @!P1 LDG.E.EL R19, desc[UR4][R34.64] ;  /* 0x0000000422139981 */ /* 0x0000e2000c2e1900 */
[----:B-1----:R-:W-:Y:S01]  /*0af0*/  CS2R R8, SRZ ;  /* 0x0000000000087805 */ /* 0x002fe2000001ff00 */
[----:B0-----:R-:W-:-:S05]  /*0b00*/  IMAD.WIDE R34, R29, 0x8, R32 ;  /* 0x000000081d227825 */ /* 0x001fca00078e0220 */
[----:B------:R-:W2:Y:S01]  /*0b10*/  @!P0 LDG.E.EL.128 R8, desc[UR4][R34.64] ;  /* 0x0000000422088981 */ /* 0x000ea2000c2e1d00 */
[----:B------:R-:W-:-:S04]  /*0b20*/  LOP3.LUT R37, R37, 0x80, RZ, 0xc0, !PT ;  /* 0x0000008025257812 */ /* 0x000fc800078ec0ff */
[----:B------:R-:W-:-:S04]  /*0b30*/  IADD3 R36, P2, P3, R12, R36, R37 ;  /* 0x000000240c247210 */ /* 0x000fc80007b5e025 */
[----:B------:R-:W-:-:S03]  /*0b40*/  IADD3.X R37, R13, R16, RZ, P2, P3 ;  /* 0x000000100d257210 */ /* 0x000fc600017e64ff */
[----:B------:R-:W-:-:S04]  /*0b50*/  IMAD.WIDE R36, R15, 0x4, R36 ;  /* 0x000000040f247825 */ /* 0x000fc800078e0224 */
[----:B------:R-:W-:Y:S02]  /*0b60*/  IMAD.MOV.U32 R16, RZ, RZ, RZ ;  /* 0x000000ffff107224 */ /* 0x000fe400078e00ff */
[----:B------:R-:W-:Y:S01]  /*0b70*/  IMAD.WIDE R14, R14, 0x4, R36 ;  /* 0x000000040e0e7825 */ /* 0x000fe200078e0224 */
[----:B------:R-:W-:-:S04]  /*0b80*/  SHF.R.S32.HI R36, RZ, 0x1f, R5 ;  /* 0x0000001fff247819 */ /* 0x000fc80000011405 */
[----:B------:R-:W-:Y:S01]  /*0b90*/  LEA.HI R36, R36, R5, RZ, 0x12 ;  /* 0x0000000524247211 */ /* 0x000fe200078f90ff */
[----:B------:R0:W3:Y:S01]  /*0ba0*/  @!P1 LDG.E.EL R16, desc[UR4][R14.64] ;  /* 0x000000040e109981 */ /* 0x0000e2000c2e1900 */
[----:B------:R-:W-:-:S04]  /*0bb0*/  IMAD.WIDE R32, R22, 0x8, R32 ;  /* 0x0000000816207825 */ /* 0x000fc800078e0220 */
[----:B0-----:R-:W-:Y:S01]  /*0bc0*/  IMAD.MOV.U32 R14, RZ, RZ, RZ ;  /* 0x000000ffff0e7224 */ /* 0x001fe200078e00ff */
[----:B--2---:R-:W-:Y:S02]  /*0bd0*/  SEL R29, R9, RZ, !P0 ;  /* 0x000000ff091d7207 */ /* 0x004fe40004000000 */
[----:B------:R-:W-:Y:S02]  /*0be0*/  SEL R30, R8, RZ, !P0 ;  /* 0x000000ff081e7207 */ /* 0x000fe40004000000 */
[----:B------:R-:W-:Y:S02]  /*0bf0*/  SHF.R.U32.HI R9, RZ, 0x18, R29 ;  /* 0x00000018ff097819 */ /* 0x000fe4000001161d */
[----:B------:R-:W-:Y:S02]  /*0c00*/  LEA R8, P2, R30, UR6, 0x2 ;  /* 0x000000061e087c11 */ /* 0x000fe4000f8410ff */
[----:B------:R-:W-:Y:S02]  /*0c10*/  LOP3.LUT R9, R9, 0x80, RZ, 0xc0, !PT ;  /* 0x0000008009097812 */ /* 0x000fe400078ec0ff */
[----:B------:R-:W-:-:S02]  /*0c20*/  SEL R15, R11, RZ, !P0 ;  /* 0x000000ff0b0f7207 */ /* 0x000fc40004000000 */
[----:B------:R-:W-:Y:S02]  /*0c30*/  LEA.HI.X R30, R30, UR7, R29, 0x2, P2 ;  /* 0x000000071e1e7c11 */ /* 0x000fe400090f141d */
[----:B------:R-:W-:Y:S02]  /*0c40*/  IADD3 R8, P2, P3, R26, R8, R9 ;  /* 0x000000081a087210 */ /* 0x000fe40007b5e009 */
[----:B------:R-:W-:Y:S02]  /*0c50*/  SHF.R.S32.HI R29, RZ, 0x12, R36 ;  /* 0x00000012ff1d7819 */ /* 0x000fe40000011424 */
[----:B------:R-:W-:Y:S02]  /*0c60*/  SEL R36, R10, RZ, !P0 ;  /* 0x000000ff0a247207 */ /* 0x000fe40004000000 */
[----:B------:R-:W-:Y:S02]  /*0c70*/  SHF.R.U32.HI R11, RZ, 0x18, R15 ;  /* 0x00000018ff0b7819 */ /* 0x000fe4000001160f */
[----:B------:R-:W-:-:S02]  /*0c80*/  IADD3.X R9, R27, R30, RZ, P2, P3 ;  /* 0x0000001e1b097210 */ /* 0x000fc400017e64ff */
[----:B------:R-:W-:Y:S02]  /*0c90*/  LEA R10, P2, R36, UR6, 0x2 ;  /* 0x00000006240a7c11 */ /* 0x000fe4000f8410ff */
[----:B------:R-:W-:Y:S01]  /*0ca0*/  LOP3.LUT R11, R11, 0x80, RZ, 0xc0, !PT ;  /* 0x000000800b0b7812 */ /* 0x000fe200078ec0ff */
[----:B------:R-:W-:Y:S01]  /*0cb0*/  IMAD.SHL.U32 R30, R4, 0x400, RZ ;  /* 0x00000400041e7824 */ /* 0x000fe200078e00ff */
[----:B------:R-:W-:Y:S02]  /*0cc0*/  LEA.HI.X R36, R36, UR7, R15, 0x2, P2 ;  /* 0x0000000724247c11 */ /* 0x000fe400090f140f */
[----:B------:R-:W-:Y:S01]  /*0cd0*/  IADD3 R10, P2, P3, R26, R10, R11 ;  /* 0x0000000a1a0a7210 */ /* 0x000fe20007b5e00b */
[----:B------:R-:W-:-:S03]  /*0ce0*/  IMAD.WIDE R8, R30, 0x4, R8 ;  /* 0x000000041e087825 */ /* 0x000fc600078e0208 */
[----:B------:R-:W-:Y:S01]  /*0cf0*/  IADD3.X R11, R27, R36, RZ, P2, P3 ;  /* 0x000000241b0b7210 */ /* 0x000fe200017e64ff */
[----:B------:R-:W-:Y:S02]  /*0d00*/  IMAD.SHL.U32 R29, R29, 0x8000, RZ ;  /* 0x000080001d1d7824 */ /* 0x000fe400078e00ff */
[----:B------:R-:W-:-:S04]  /*0d10*/  IMAD.WIDE R10, R30, 0x4, R10 ;  /* 0x000000041e0a7825 */ /* 0x000fc800078e020a */
[----:B------:R-:W-:-:S04]  /*0d20*/  IMAD.WIDE R8, R29, 0x4, R8 ;  /* 0x000000041d087825 */ /* 0x000fc800078e0208 */
[----:B------:R-:W-:Y:S01]  /*0d30*/  IMAD.WIDE R36, R29, 0x4, R10 ;  /* 0x000000041d247825 */ /* 0x000fe200078e020a */
[----:B------:R0:W2:Y:S01]  /*0d40*/  @!P0 LDG.E.EL R14, desc[UR4][R8.64] ;  /* 0x00000004080e8981 */ /* 0x0000a2000c2e1900 */
[----:B------:R-:W-:Y:S02]  /*0d50*/  CS2R R10, SRZ ;  /* 0x00000000000a7805 */ /* 0x000fe4000001ff00 */
[----:B0-----:R-:W-:-:S06]  /*0d60*/  CS2R R8, SRZ ;  /* 0x0000000000087805 */ /* 0x001fcc000001ff00 */
[----:B------:R-:W2:Y:S01]  /*0d70*/  @!P0 LDG.E.EL.128 R8, desc[UR4][R32.64] ;  /* 0x0000000420088981 */ /* 0x000ea2000c2e1d00 */
[----:B------:R-:W-:Y:S01]  /*0d80*/  IMAD.SHL.U32 R28, R28, 0x20000, RZ ;  /* 0x000200001c1c7824 */ /* 0x000fe200078e00ff */
[----:B------:R-:W-:-:S04]  /*0d90*/  LOP3.LUT R22, R31, 0xfffc0000, RZ, 0xc0, !PT ;  /* 0xfffc00001f167812 */ /* 0x000fc800078ec0ff */
[----:B------:R-:W-:Y:S01]  /*0da0*/  IADD3 R22, R28, R25, -R22 ;  /* 0x000000191c167210 */ /* 0x000fe20007ffe816 */
[----:B------:R-:W-:-:S06]  /*0db0*/  IMAD.MOV.U32 R15, RZ, RZ, RZ ;  /* 0x000000ffff0f7224 */ /* 0x000fcc00078e00ff */
[----:B------:R0:W3:Y:S01]  /*0dc0*/  @!P0 LDG.E.EL R15, desc[UR4][R36.64] ;  /* 0x00000004240f8981 */ /* 0x0000e2000c2e1900 */
[----:B--2---:R-:W-:Y:S02]  /*0dd0*/  SEL R28, R8, RZ, !P0 ;  /* 0x000000ff081c7207 */ /* 0x004fe40004000000 */
[----:B------:R-:W-:Y:S02]  /*0de0*/  SEL R9, R9, RZ, !P0 ;  /* 0x000000ff09097207 */ /* 0x000fe40004000000 */
[----:B------:R-:W-:-:S04]  /*0df0*/  LEA R8, P2, R28, UR6, 0x2 ;  /* 0x000000061c087c11 */ /* 0x000fc8000f8410ff */
[--C-:B------:R-:W-:Y:S02]  /*0e00*/  LEA.HI.X R28, R28, UR7, R9.reuse, 0x2, P2 ;  /* 0x000000071c1c7c11 */ /* 0x100fe400090f1409 */
[----:B------:R-:W-:-:S04]  /*0e10*/  SHF.R.U32.HI R9, RZ, 0x18, R9 ;  /* 0x00000018ff097819 */ /* 0x000fc80000011609 */
[----:B------:R-:W-:Y:S02]  /*0e20*/  LOP3.LUT R9, R9, 0x80, RZ, 0xc0, !PT ;  /* 0x0000008009097812 */ /* 0x000fe400078ec0ff */
[----:B------:R-:W-:Y:S02]  /*0e30*/  SEL R31, R11, RZ, !P0 ;  /* 0x000000ff0b1f7207 */ /* 0x000fe40004000000 */
[----:B------:R-:W-:Y:S02]  /*0e40*/  IADD3 R8, P2, P3, R26, R8, R9 ;  /* 0x000000081a087210 */ /* 0x000fe40007b5e009 */
[----:B------:R-:W-:Y:S02]  /*0e50*/  SEL R10, R10, RZ, !P0 ;  /* 0x000000ff0a0a7207 */ /* 0x000fe40004000000 */
[----:B------:R-:W-:Y:S02]  /*0e60*/  IADD3.X R9, R27, R28, RZ, P2, P3 ;  /* 0x0000001c1b097210 */ /* 0x000fe400017e64ff */
[----:B------:R-:W-:-:S02]  /*0e70*/  SHF.R.U32.HI R28, RZ, 0x18, R31 ;  /* 0x00000018ff1c7819 */ /* 0x000fc4000001161f */
[----:B------:R-:W-:Y:S02]  /*0e80*/  LEA R11, P4, R10, UR6, 0x2 ;  /* 0x000000060a0b7c11 */ /* 0x000fe4000f8810ff */
[----:B------:R-:W-:Y:S01]  /*0e90*/  LOP3.LUT R28, R28, 0x80, RZ, 0xc0, !PT ;  /* 0x000000801c1c7812 */ /* 0x000fe200078ec0ff */
[----:B------:R-:W-:Y:S01]  /*0ea0*/  IMAD.WIDE R8, R30, 0x4, R8 ;  /* 0x000000041e087825 */ /* 0x000fe200078e0208 */
[----:B------:R-:W-:Y:S02]  /*0eb0*/  LEA.HI.X R10, R10, UR7, R31, 0x2, P4 ;  /* 0x000000070a0a7c11 */ /* 0x000fe4000a0f141f */
[----:B------:R-:W-:Y:S01]  /*0ec0*/  IADD3 R26, P2, P3, R26, R11, R28 ;  /* 0x0000000b1a1a7210 */ /* 0x000fe20007b5e01c */
[----:B0-----:R-:W-:-:S03]  /*0ed0*/  IMAD.WIDE R36, R29, 0x4, R8 ;  /* 0x000000041d247825 */ /* 0x001fc600078e0208 */
[----:B------:R-:W-:Y:S02]  /*0ee0*/  IADD3.X R27, R27, R10, RZ, P2, P3 ;  /* 0x0000000a1b1b7210 */ /* 0x000fe400017e64ff */
[----:B------:R-:W-:Y:S02]  /*0ef0*/  CS2R R8, SRZ ;  /* 0x0000000000087805 */ /* 0x000fe4000001ff00 */
[----:B------:R-:W-:-:S06]  /*0f00*/  CS2R R10, SRZ ;  /* 0x00000000000a7805 */ /* 0x000fcc000001ff00 */
[----:B------:R0:W2:Y:S01]  /*0f10*/  @!P1 LDG.E.EL.128 R8, desc[UR4][R34.64] ;  /* 0x0000000422089981 */ /* 0x0000a2000c2e1d00 */
[----:B------:R-:W-:-:S04]  /*0f20*/  IMAD.WIDE R30, R30, 0x4, R26 ;  /* 0x000000041e1e7825 */ /* 0x000fc800078e021a */
[----:B------:R-:W-:Y:S02]  /*0f30*/  IMAD.MOV.U32 R28, RZ, RZ, RZ ;  /* 0x000000ffff1c7224 */ /* 0x000fe400078e00ff */
[----:B------:R-:W-:-:S04]  /*0f40*/  IMAD.WIDE R30, R29, 0x4, R30 ;  /* 0x000000041d1e7825 */ /* 0x000fc800078e021e */
[----:B------:R-:W3:Y:S01]  /*0f50*/  @!P0 LDG.E.EL R28, desc[UR4][R36.64] ;  /* 0x00000004241c8981 */ /* 0x000ee2000c2e1900 */
[----:B------:R-:W-:-:S06]  /*0f60*/  IMAD.MOV.U32 R29, RZ, RZ, RZ ;  /* 0x000000ffff1d7224 */ /* 0x000fcc00078e00ff */
[----:B------:R1:W3:Y:S01]  /*0f70*/  @!P0 LDG.E.EL R29, desc[UR4][R30.64] ;  /* 0x000000041e1d8981 */ /* 0x0002e2000c2e1900 */
[----:B0-----:R-:W-:Y:S02]  /*0f80*/  IMAD.SHL.U32 R35, R0, 0x400, RZ ;  /* 0x0000040000237824 */ /* 0x001fe400078e00ff */
[----:B-1----:R-:W-:Y:S01]  /*0f90*/  IMAD.MOV.U32 R30, RZ, RZ, RZ ;  /* 0x000000ffff1e7224 */ /* 0x002fe200078e00ff */
[----:B--2---:R-:W-:Y:S02]  /*0fa0*/  SEL R27, R9, RZ, !P1 ;  /* 0x000000ff091b7207 */ /* 0x004fe40004800000 */
[----:B------:R-:W-:Y:S02]  /*0fb0*/  SEL R26, R8, RZ, !P1 ;  /* 0x000000ff081a7207 */ /* 0x000fe40004800000 */
[----:B------:R-:W-:Y:S02]  /*0fc0*/  SHF.R.U32.HI R9, RZ, 0x18, R27 ;  /* 0x00000018ff097819 */ /* 0x000fe4000001161b */
[----:B------:R-:W-:-:S02]  /*0fd0*/  LEA R8, P2, R26, UR6, 0x2 ;  /* 0x000000061a087c11 */ /* 0x000fc4000f8410ff */
[----:B------:R-:W-:Y:S02]  /*0fe0*/  LOP3.LUT R9, R9, 0x80, RZ, 0xc0, !PT ;  /* 0x0000008009097812 */ /* 0x000fe400078ec0ff */
[----:B------:R-:W-:Y:S01]  /*0ff0*/  LEA.HI.X R36, R26, UR7, R27, 0x2, P2 ;  /* 0x000000071a247c11 */ /* 0x000fe200090f141b */
[----:B------:R-:W-:Y:S01]  /*1000*/  VIADD R26, R5, 0x200 ;  /* 0x00000200051a7836 */ /* 0x000fe20000000000 */
[----:B------:R-:W-:Y:S02]  /*1010*/  IADD3 R8, P2, P3, R12, R8, R9 ;  /* 0x000000080c087210 */ /* 0x000fe40007b5e009 */
[----:B------:R-:W-:Y:S02]  /*1020*/  SHF.R.S32.HI R9, RZ, 0x1f, R25 ;  /* 0x0000001fff097819 */ /* 0x000fe40000011419 */
[----:B------:R-:W-:Y:S02]  /*1030*/  SEL R31, R11, RZ, !P1 ;  /* 0x000000ff0b1f7207 */ /* 0x000fe40004800000 */
[----:B------:R-:W-:-:S02]  /*1040*/  LEA.HI R27, R9, R25, RZ, 0xc ;  /* 0x00000019091b7211 */ /* 0x000fc400078f60ff */
[----:B------:R-:W-:Y:S02]  /*1050*/  LEA.HI R25, R9, R26, RZ, 0x12 ;  /* 0x0000001a09197211 */ /* 0x000fe400078f90ff */
[----:B------:R-:W-:Y:S02]  /*1060*/  IADD3.X R9, R13, R36, RZ, P2, P3 ;  /* 0x000000240d097210 */ /* 0x000fe400017e64ff */
[----:B------:R-:W-:Y:S02]  /*1070*/  SEL R36, R10, RZ, !P1 ;  /* 0x000000ff0a247207 */ /* 0x000fe40004800000 */
[----:B------:R-:W-:Y:S02]  /*1080*/  SHF.R.U32.HI R11, RZ, 0x18, R31 ;  /* 0x00000018ff0b7819 */ /* 0x000fe4000001161f */
[----:B------:R-:W-:Y:S02]  /*1090*/  LEA R10, P2, R36, UR6, 0x2 ;  /* 0x00000006240a7c11 */ /* 0x000fe4000f8410ff */
[----:B------:R-:W-:-:S02]  /*10a0*/  LOP3.LUT R11, R11, 0x80, RZ, 0xc0, !PT ;  /* 0x000000800b0b7812 */ /* 0x000fc400078ec0ff */
[----:B------:R-:W-:Y:S02]  /*10b0*/  LEA.HI.X R36, R36, UR7, R31, 0x2, P2 ;  /* 0x0000000724247c11 */ /* 0x000fe400090f141f */
[----:B------:R-:W-:Y:S02]  /*10c0*/  IADD3 R10, P2, P3, R12, R10, R11 ;  /* 0x0000000a0c0a7210 */ /* 0x000fe40007b5e00b */
[----:B------:R-:W-:Y:S01]  /*10d0*/  SHF.R.S32.HI R25, RZ, 0x12, R25 ;  /* 0x00000012ff197819 */ /* 0x000fe20000011419 */
[----:B------:R-:W-:Y:S01]  /*10e0*/  IMAD.WIDE R8, R35, 0x4, R8 ;  /* 0x0000000423087825 */ /* 0x000fe200078e0208 */
[----:B------:R-:W-:-:S03]  /*10f0*/  IADD3.X R11, R13, R36, RZ, P2, P3 ;  /* 0x000000240d0b7210 */ /* 0x000fc600017e64ff */
        /* <DEDUP_REMOVED lines=8> */
[----:B------:R-:W-:Y:S01]  /*1180*/  IMAD.MOV.U32 R17, RZ, RZ, RZ ;  /* 0x000000ffff117224 */ /* 0x000fe200078e00ff */
[----:B------:R-:W-:Y:S01]  /*1190*/  LOP3.LUT R24, R24, 0xfffc0000, RZ, 0xc0, !PT ;  /* 0xfffc000018187812 */ /* 0x000fe200078ec0ff */
[----:B------:R-:W-:-:S04]  /*11a0*/  IMAD.SHL.U32 R23, R23, 0x20000, RZ ;  /* 0x0002000017177824 */ /* 0x000fc800078e00ff */
[----:B------:R2:W3:Y:S01]  /*11b0*/  @!P1 LDG.E.EL R17, desc[UR4][R38.64] ;  /* 0x0000000426119981 */ /* 0x0004e2000c2e1900 */
[----:B------:R-:W-:Y:S01]  /*11c0*/  IADD3 R23, R23, R5, -R24 ;  /* 0x0000000517177210 */ /* 0x000fe20007ffe818 */
[----:B------:R-:W-:-:S06]  /*11d0*/  IMAD.MOV.U32 R31, RZ, RZ, RZ ;  /* 0x000000ffff1f7224 */ /* 0x000fcc00078e00ff */
[----:B------:R0:W3:Y:S01]  /*11e0*/  @!P1 LDG.E.EL R31, desc[UR4][R36.64] ;  /* 0x00000004241f9981 */ /* 0x0000e2000c2e1900 */
[----:B--2---:R-:W-:Y:S02]  /*11f0*/  SEL R39, R9, RZ, !P1 ;  /* 0x000000ff09277207 */ /* 0x004fe40004800000 */
[----:B------:R-:W-:Y:S02]  /*1200*/  SEL R24, R8, RZ, !P1 ;  /* 0x000000ff08187207 */ /* 0x000fe40004800000 */
[----:B------:R-:W-:Y:S02]  /*1210*/  SHF.R.U32.HI R8, RZ, 0x18, R39 ;  /* 0x00000018ff087819 */ /* 0x000fe40000011627 */
[----:B------:R-:W-:Y:S02]  /*1220*/  LEA R9, P2, R24, UR6, 0x2 ;  /* 0x0000000618097c11 */ /* 0x000fe4000f8410ff */
[----:B------:R-:W-:Y:S02]  /*1230*/  LOP3.LUT R8, R8, 0x80, RZ, 0xc0, !PT ;  /* 0x0000008008087812 */ /* 0x000fe400078ec0ff */
[----:B------:R-:W-:-:S02]  /*1240*/  SEL R11, R11, RZ, !P1 ;  /* 0x000000ff0b0b7207 */ /* 0x000fc40004800000 */
[----:B------:R-:W-:Y:S02]  /*1250*/  LEA.HI.X R24, R24, UR7, R39, 0x2, P2 ;  /* 0x0000000718187c11 */ /* 0x000fe400090f1427 */
[----:B------:R-:W-:Y:S01]  /*1260*/  IADD3 R8, P2, P3, R12, R9, R8 ;  /* 0x000000090c087210 */ /* 0x000fe20007b5e008 */
[----:B------:R-:W1:Y:S01]  /*1270*/  LDC.64 R38, c[0x0][0x210] ;  /* 0x00008400ff267b82 */ /* 0x000e620000000a00 */
[----:B------:R-:W-:Y:S02]  /*1280*/  SEL R10, R10, RZ, !P1 ;  /* 0x000000ff0a0a7207 */ /* 0x000fe40004800000 */
[----:B------:R-:W-:Y:S02]  /*1290*/  SHF.R.U32.HI R9, RZ, 0x18, R11 ;  /* 0x00000018ff097819 */ /* 0x000fe4000001160b */
[----:B------:R-:W-:Y:S02]  /*12a0*/  LEA R32, P4, R10, UR6, 0x2 ;  /* 0x000000060a207c11 */ /* 0x000fe4000f8810ff */
[----:B------:R-:W-:-:S04]  /*12b0*/  LOP3.LUT R9, R9, 0x80, RZ, 0xc0, !PT ;  /* 0x0000008009097812 */ /* 0x000fc800078ec0ff */
[----:B------:R-:W-:Y:S02]  /*12c0*/  IADD3 R12, P5, P6, R12, R32, R9 ;  /* 0x000000200c0c7210 */ /* 0x000fe40007ebe009 */
[----:B------:R-:W-:Y:S02]  /*12d0*/  IADD3.X R9, R13, R24, RZ, P2, P3 ;  /* 0x000000180d097210 */ /* 0x000fe400017e64ff */
[----:B------:R-:W-:Y:S01]  /*12e0*/  LEA.HI.X R10, R10, UR7, R11, 0x2, P4 ;  /* 0x000000070a0a7c11 */ /* 0x000fe2000a0f140b */
[----:B------:R-:W-:Y:S01]  /*12f0*/  IMAD.MOV.U32 R32, RZ, RZ, RZ ;  /* 0x000000ffff207224 */ /* 0x000fe200078e00ff */
[----:B------:R-:W-:Y:S01]  /*1300*/  SHF.R.S32.HI R24, RZ, 0x1f, R5 ;  /* 0x0000001fff187819 */ /* 0x000fe20000011405 */
[----:B------:R-:W-:Y:S01]  /*1310*/  IMAD.WIDE R8, R35, 0x4, R8 ;  /* 0x0000000423087825 */ /* 0x000fe200078e0208 */
[----:B------:R-:W-:Y:S01]  /*1320*/  IADD3.X R13, R13, R10, RZ, P5, P6 ;  /* 0x0000000a0d0d7210 */ /* 0x000fe20002fec4ff */
[----:B------:R-:W-:Y:S02]  /*1330*/  ULDC.64 UR6, c[0x0][0x248] ;  /* 0x0000920000067ab9 */ /* 0x000fe40000000a00 */
[----:B------:R-:W-:-:S02]  /*1340*/  IMAD.WIDE R10, R34, 0x4, R8 ;  /* 0x00000004220a7825 */ /* 0x000fc400078e0208 */
[----:B------:R-:W2:Y:S01]  /*1350*/  LDC.64 R8, c[0x0][0x238] ;  /* 0x00008e00ff087b82 */ /* 0x000ea20000000a00 */
[----:B------:R-:W-:Y:S01]  /*1360*/  LEA.HI R33, R24, R5, RZ, 0x6 ;  /* 0x0000000518217211 */ /* 0x000fe200078f30ff */
[----:B------:R-:W-:Y:S01]  /*1370*/  IMAD.WIDE R12, R35, 0x4, R12 ;  /* 0x00000004230c7825 */ /* 0x000fe200078e020c */
[----:B------:R3:W4:Y:S02]  /*1380*/  @!P1 LDG.E.EL R32, desc[UR4][R10.64] ;  /* 0x000000040a209981 */ /* 0x000724000c2e1900 */
[----:B0-----:R-:W-:-:S05]  /*1390*/  LOP3.LUT R36, R33, 0xffffffc0, RZ, 0xc0, !PT ;  /* 0xffffffc021247812 */ /* 0x001fca00078ec0ff */
[----:B------:R-:W-:Y:S02]  /*13a0*/  IMAD.IADD R35, R5, 0x1, -R36 ;  /* 0x0000000105237824 */ /* 0x000fe400078e0a24 */
[----:B------:R-:W-:Y:S01]  /*13b0*/  IMAD.WIDE R12, R34, 0x4, R12 ;  /* 0x00000004220c7825 */ /* 0x000fe200078e020c */
[----:B---3--:R-:W-:-:S03]  /*13c0*/  CS2R R10, SRZ ;  /* 0x00000000000a7805 */ /* 0x008fc6000001ff00 */
[----:B--2---:R-:W-:Y:S01]  /*13d0*/  IMAD.WIDE R34, R35, 0x4, R8 ;  /* 0x0000000423227825 */ /* 0x004fe200078e0208 */
[----:B------:R-:W-:-:S06]  /*13e0*/  CS2R R8, SRZ ;  /* 0x0000000000087805 */ /* 0x000fcc000001ff00 */
[----:B------:R-:W2:Y:S01]  /*13f0*/  @!P0 LDG.E.EL.128 R8, desc[UR4][R34.64] ;  /* 0x0000000422088981 */ /* 0x000ea2000c2e1d00 */
[----:B-----5:R-:W-:Y:S02]  /*1400*/  SEL R21, R21, RZ, !P0 ;  /* 0x000000ff15157207 */ /* 0x020fe40004000000 */
[----:B------:R-:W-:Y:S02]  /*1410*/  SEL R14, R14, RZ, !P0 ;  /* 0x000000ff0e0e7207 */ /* 0x000fe40004000000 */
[----:B----4-:R-:W-:Y:S02]  /*1420*/  SEL R20, R20, RZ, !P0 ;  /* 0x000000ff14147207 */ /* 0x010fe40004000000 */
[----:B------:R-:W-:Y:S01]  /*1430*/  SEL R15, R15, RZ, !P0 ;  /* 0x000000ff0f0f7207 */ /* 0x000fe20004000000 */
[----:B------:R-:W-:Y:S02]  /*1440*/  IMAD.MOV.U32 R33, RZ, RZ, RZ ;  /* 0x000000ffff217224 */ /* 0x000fe400078e00ff */
[----:B------:R-:W-:-:S02]  /*1450*/  FADD R14, -R21, R14 ;  /* 0x0000000e150e7221 */ /* 0x000fc40000000100 */
[----:B------:R-:W-:Y:S02]  /*1460*/  FADD R15, -R20, R15 ;  /* 0x0000000f140f7221 */ /* 0x000fe40000000100 */
[----:B------:R0:W3:Y:S02]  /*1470*/  @!P1 LDG.E.EL R33, desc[UR4][R12.64] ;  /* 0x000000040c219981 */ /* 0x0000e4000c2e1900 */
[----:B0-----:R-:W-:Y:S02]  /*1480*/  CS2R R12, SRZ ;  /* 0x00000000000c7805 */ /* 0x001fe4000001ff00 */
[----:B--2---:R-:W-:Y:S02]  /*1490*/  SEL R8, R8, RZ, !P0 ;  /* 0x000000ff08087207 */ /* 0x004fe40004000000 */
[----:B------:R-:W-:-:S03]  /*14a0*/  SEL R9, R9, RZ, !P0 ;  /* 0x000000ff09097207 */ /* 0x000fc60004000000 */
[----:B------:R-:W-:Y:S02]  /*14b0*/  FFMA R21, R14, R8, R21 ;  /* 0x000000080e157223 */ /* 0x000fe40000000015 */
[----:B------:R-:W-:Y:S01]  /*14c0*/  FFMA R20, R15, R9, R20 ;  /* 0x000000090f147223 */ /* 0x000fe20000000014 */
[----:B------:R-:W-:-:S06]  /*14d0*/  CS2R R14, SRZ ;  /* 0x00000000000e7805 */ /* 0x000fcc000001ff00 */
[----:B------:R0:W2:Y:S02]  /*14e0*/  @!P1 LDG.E.EL.128 R12, desc[UR4][R34.64] ;  /* 0x00000004220c9981 */ /* 0x0000a4000c2e1d00 */
[----:B0-----:R-:W0:Y:S01]  /*14f0*/  LDC.64 R34, c[0x0][0x240] ;  /* 0x00009000ff227b82 */ /* 0x001e220000000a00 */
[----:B------:R-:W-:Y:S02]  /*1500*/  SEL R8, R6, RZ, !P0 ;  /* 0x000000ff06087207 */ /* 0x000fe40004000000 */
[----:B------:R-:W-:Y:S02]  /*1510*/  SEL R6, R7, RZ, !P0 ;  /* 0x000000ff07067207 */ /* 0x000fe40004000000 */
[----:B------:R-:W-:Y:S02]  /*1520*/  SEL R29, R29, RZ, !P0 ;  /* 0x000000ff1d1d7207 */ /* 0x000fe40004000000 */
[----:B------:R-:W-:Y:S02]  /*1530*/  SEL R19, R19, RZ, !P1 ;  /* 0x000000ff13137207 */ /* 0x000fe40004800000 */
[----:B------:R-:W-:-:S02]  /*1540*/  SEL R18, R18, RZ, !P1 ;  /* 0x000000ff12127207 */ /* 0x000fc40004800000 */
[----:B------:R-:W-:Y:S02]  /*1550*/  SEL R30, R30, RZ, !P1 ;  /* 0x000000ff1e1e7207 */ /* 0x000fe40004800000 */
[----:B------:R-:W-:Y:S01]  /*1560*/  SEL R31, R31, RZ, !P1 ;  /* 0x000000ff1f1f7207 */ /* 0x000fe20004800000 */
[----:B------:R-:W-:Y:S01]  /*1570*/  FADD R29, -R6, R29 ;  /* 0x0000001d061d7221 */ /* 0x000fe20000000100 */
[----:B------:R-:W-:Y:S01]  /*1580*/  SEL R11, R11, RZ, !P0 ;  /* 0x000000ff0b0b7207 */ /* 0x000fe20004000000 */
[----:B------:R-:W-:Y:S02]  /*1590*/  FADD R30, -R19, R30 ;  /* 0x0000001e131e7221 */ /* 0x000fe40000000100 */
[----:B------:R-:W-:Y:S01]  /*15a0*/  FADD R31, -R18, R31 ;  /* 0x0000001f121f7221 */ /* 0x000fe20000000100 */
[----:B------:R-:W-:Y:S01]  /*15b0*/  SEL R9, R28, RZ, !P0 ;  /* 0x000000ff1c097207 */ /* 0x000fe20004000000 */
[----:B------:R-:W-:Y:S01]  /*15c0*/  FFMA R6, R29, R11, R6 ;  /* 0x0000000b1d067223 */ /* 0x000fe20000000006 */
[----:B------:R-:W-:-:S03]  /*15d0*/  SEL R10, R10, RZ, !P0 ;  /* 0x000000ff0a0a7207 */ /* 0x000fc60004000000 */
[----:B------:R-:W-:Y:S01]  /*15e0*/  FADD R7, -R8, R9 ;  /* 0x0000000908077221 */ /* 0x000fe20000000100 */
[----:B------:R-:W-:-:S03]  /*15f0*/  SEL R17, R17, RZ, !P1 ;  /* 0x000000ff11117207 */ /* 0x000fc60004800000 */
[----:B------:R-:W-:Y:S01]  /*1600*/  FFMA R7, R7, R10, R8 ;  /* 0x0000000a07077223 */ /* 0x000fe20000000008 */
[----:B------:R-:W-:Y:S02]  /*1610*/  CS2R R8, SRZ ;  /* 0x0000000000087805 */ /* 0x000fe4000001ff00 */
[----:B------:R-:W-:Y:S02]  /*1620*/  CS2R R10, SRZ ;  /* 0x00000000000a7805 */ /* 0x000fe4000001ff00 */
[----:B--2---:R-:W-:Y:S02]  /*1630*/  SEL R12, R12, RZ, !P1 ;  /* 0x000000ff0c0c7207 */ /* 0x004fe40004800000 */
[----:B------:R-:W-:-:S03]  /*1640*/  SEL R13, R13, RZ, !P1 ;  /* 0x000000ff0d0d7207 */ /* 0x000fc60004800000 */
[----:B------:R-:W-:Y:S02]  /*1650*/  FFMA R29, R30, R12, R19 ;  /* 0x0000000c1e1d7223 */ /* 0x000fe40000000013 */
[----:B------:R-:W-:Y:S01]  /*1660*/  FFMA R28, R31, R13, R18 ;  /* 0x0000000d1f1c7223 */ /* 0x000fe20000000012 */
[----:B-1----:R-:W-:-:S04]  /*1670*/  IMAD.WIDE R12, R23, 0x4, R38 ;  /* 0x00000004170c7825 */ /* 0x002fc800078e0226 */
[----:B------:R-:W-:Y:S01]  /*1680*/  IMAD.MOV.U32 R23, RZ, RZ, RZ ;  /* 0x000000ffff177224 */ /* 0x000fe200078e00ff */
[----:B------:R-:W-:Y:S01]  /*1690*/  SEL R32, R32, RZ, !P1 ;  /* 0x000000ff20207207 */ /* 0x000fe20004800000 */
[----:B0-----:R-:W-:Y:S01]  /*16a0*/  IMAD.WIDE R18, R2, 0x4, R34 ;  /* 0x0000000402127825 */ /* 0x001fe200078e0222 */
[----:B------:R-:W-:Y:S02]  /*16b0*/  SEL R16, R16, RZ, !P1 ;  /* 0x000000ff10107207 */ /* 0x000fe40004800000 */
[----:B------:R-:W-:Y:S02]  /*16c0*/  CS2R R30, SRZ ;  /* 0x00000000001e7805 */ /* 0x000fe4000001ff00 */
[----:B---3--:R-:W-:Y:S01]  /*16d0*/  SEL R33, R33, RZ, !P1 ;  /* 0x000000ff21217207 */ /* 0x008fe20004800000 */
[----:B------:R0:W2:Y:S04]  /*16e0*/  @!P0 LDG.E.128 R8, desc[UR4][R12.64] ;  /* 0x000000040c088981 */ /* 0x0000a8000c1e1d00 */
[----:B------:R-:W3:Y:S01]  /*16f0*/  @!P0 LDG.E.EL R23, desc[UR4][R18.64] ;  /* 0x0000000412178981 */ /* 0x000ee2000c2e1900 */
[----:B------:R-:W-:Y:S01]  /*1700*/  IMAD.MOV.U32 R2, RZ, RZ, RZ ;  /* 0x000000ffff027224 */ /* 0x000fe200078e00ff */
[----:B------:R-:W-:Y:S01]  /*1710*/  SEL R14, R14, RZ, !P1 ;  /* 0x000000ff0e0e7207 */ /* 0x000fe20004800000 */
[----:B------:R-:W-:Y:S01]  /*1720*/  FADD R32, -R17, R32 ;  /* 0x0000002011207221 */ /* 0x000fe20000000100 */
[----:B------:R-:W-:Y:S01]  /*1730*/  SEL R15, R15, RZ, !P1 ;  /* 0x000000ff0f0f7207 */ /* 0x000fe20004800000 */
[----:B------:R-:W4:Y:S01]  /*1740*/  @!P0 LDG.E.EL R31, desc[UR4][R18.64] ;  /* 0x00000004121f8981 */ /* 0x000f22000c2e1900 */
[----:B0-----:R-:W-:Y:S01]  /*1750*/  FADD R13, -R16, R33 ;  /* 0x00000021100d7221 */ /* 0x001fe20000000100 */
[----:B------:R-:W-:-:S02]  /*1760*/  FFMA R33, R32, R14, R17 ;  /* 0x0000000e20217223 */ /* 0x000fc40000000011 */
[----:B------:R-:W5:Y:S01]  /*1770*/  @!P0 LDG.E.EL R2, desc[UR4][R18.64] ;  /* 0x0000000412028981 */ /* 0x000f62000c2e1900 */
[----:B------:R-:W-:-:S03]  /*1780*/  FFMA R32, R13, R15, R16 ;  /* 0x0000000f0d207223 */ /* 0x000fc60000000010 */
[----:B------:R0:W4:Y:S01]  /*1790*/  @!P0 LDG.E.EL R30, desc[UR4][R18.64] ;  /* 0x00000004121e8981 */ /* 0x000122000c2e1900 */
[----:B------:R-:W-:Y:S01]  /*17a0*/  IMAD.WIDE R16, R3, 0x4, R34 ;  /* 0x0000000403107825 */ /* 0x000fe200078e0222 */
[----:B------:R-:W-:-:S03]  /*17b0*/  CS2R R34, SRZ ;  /* 0x0000000000227805 */ /* 0x000fc6000001ff00 */
[----:B------:R-:W-:Y:S02]  /*17c0*/  IMAD.MOV.U32 R36, RZ, RZ, RZ ;  /* 0x000000ffff247224 */ /* 0x000fe400078e00ff */
[----:B------:R-:W-:Y:S01]  /*17d0*/  IMAD.MOV.U32 R3, RZ, RZ, RZ ;  /* 0x000000ffff037224 */ /* 0x000fe200078e00ff */
[----:B------:R-:W4:Y:S01]  /*17e0*/  @!P1 LDG.E.EL R35, desc[UR4][R16.64] ;  /* 0x0000000410239981 */ /* 0x000f22000c2e1900 */
[CC--:B0-----:R-:W-:Y:S02]  /*17f0*/  LEA.HI R18, R24.reuse, R5.reuse, RZ, 0xc ;  /* 0x0000000518127211 */ /* 0x0c1fe400078f60ff */
[----:B------:R-:W-:Y:S01]  /*1800*/  LEA.HI R24, R24, R5, RZ, 0x12 ;  /* 0x0000000518187211 */ /* 0x000fe200078f90ff */
[----:B------:R-:W4:Y:S01]  /*1810*/  @!P1 LDG.E.EL R36, desc[UR4][R16.64] ;  /* 0x0000000410249981 */ /* 0x000f22000c2e1900 */
[----:B------:R-:W-:Y:S02]  /*1820*/  LOP3.LUT R18, R18, 0xfffff000, RZ, 0xc0, !PT ;  /* 0xfffff00012127812 */ /* 0x000fe400078ec0ff */
[----:B------:R-:W-:Y:S01]  /*1830*/  SHF.R.S32.HI R24, RZ, 0x12, R24 ;  /* 0x00000012ff187819 */ /* 0x000fe20000011418 */
[----:B------:R-:W4:Y:S02]  /*1840*/  @!P1 LDG.E.EL R34, desc[UR4][R16.64] ;  /* 0x0000000410229981 */ /* 0x000f24000c2e1900 */
[----:B------:R-:W-:-:S02]  /*1850*/  IMAD.IADD R18, R5, 0x1, -R18 ;  /* 0x0000000105127824 */ /* 0x000fc400078e0a12 */
[----:B------:R0:W4:Y:S01]  /*1860*/  @!P1 LDG.E.EL R3, desc[UR4][R16.64] ;  /* 0x0000000410039981 */ /* 0x000122000c2e1900 */
[----:B------:R-:W-:Y:S01]  /*1870*/  IMAD.SHL.U32 R24, R24, 0x20000, RZ ;  /* 0x0002000018187824 */ /* 0x000fe200078e00ff */
[C---:B------:R-:W-:Y:S01]  /*1880*/  ISETP.GT.AND P2, PT, R4.reuse, 0x1f, PT ;  /* 0x0000001f0400780c */ /* 0x040fe20003f44270 */
[----:B0-----:R-:W-:-:S03]  /*1890*/  IMAD.SHL.U32 R17, R4, 0x1000, RZ ;  /* 0x0000100004117824 */ /* 0x001fc600078e00ff */
[--C-:B------:R-:W-:Y:S02]  /*18a0*/  SHF.R.S32.HI R4, RZ, 0x1f, R24.reuse ;  /* 0x0000001fff047819 */ /* 0x100fe40000011418 */
[----:B------:R-:W-:Y:S02]  /*18b0*/  LOP3.LUT R27, R27, 0xfffff000, RZ, 0xc0, !PT ;  /* 0xfffff0001b1b7812 */ /* 0x000fe400078ec0ff */
[----:B------:R-:W-:Y:S02]  /*18c0*/  IADD3 R16, P3, P4, R17, R18, R24 ;  /* 0x0000001211107210 */ /* 0x000fe40007c7e018 */
[----:B------:R-:W-:Y:S02]  /*18d0*/  SHF.R.S32.HI R18, RZ, 0x1f, R18 ;  /* 0x0000001fff127819 */ /* 0x000fe40000011412 */
[----:B------:R-:W-:Y:S01]  /*18e0*/  SHF.R.S32.HI R17, RZ, 0x1f, R17 ;  /* 0x0000001fff117819 */ /* 0x000fe20000011411 */
[----:B------:R-:W-:-:S03]  /*18f0*/  IMAD.IADD R26, R26, 0x1, -R27 ;  /* 0x000000011a1a7824 */ /* 0x000fc600078e0a1b */
[----:B------:R-:W-:Y:S01]  /*1900*/  IADD3.X R17, R17, R18, R4, P3, P4 ;  /* 0x0000001211117210 */ /* 0x000fe20001fe8404 */
[----:B------:R-:W-:Y:S02]  /*1910*/  IMAD.SHL.U32 R4, R25, 0x20000, RZ ;  /* 0x0002000019047824 */ /* 0x000fe400078e00ff */
[----:B------:R-:W-:Y:S01]  /*1920*/  IMAD.SHL.U32 R19, R0, 0x1000, RZ ;  /* 0x0000100000137824 */ /* 0x000fe200078e00ff */
[----:B------:R-:W-:Y:S02]  /*1930*/  CS2R R12, SRZ ;  /* 0x00000000000c7805 */ /* 0x000fe4000001ff00 */
[----:B------:R-:W-:Y:S02]  /*1940*/  CS2R R14, SRZ ;  /* 0x00000000000e7805 */ /* 0x000fe4000001ff00 */
[----:B------:R-:W-:Y:S01]  /*1950*/  SHF.R.S32.HI R18, RZ, 0x1f, R4 ;  /* 0x0000001fff127819 */ /* 0x000fe20000011404 */
[----:B------:R-:W-:Y:S01]  /*1960*/  IMAD.WIDE R38, R22, 0x4, R38 ;  /* 0x0000000416267825 */ /* 0x000fe200078e0226 */
[----:B------:R-:W-:-:S02]  /*1970*/  IADD3 R4, P3, P4, R19, R26, R4 ;  /* 0x0000001a13047210 */ /* 0x000fc40007c7e004 */
[----:B------:R-:W-:Y:S02]  /*1980*/  SHF.R.S32.HI R26, RZ, 0x1f, R26 ;  /* 0x0000001fff1a7819 */ /* 0x000fe4000001141a */
[----:B------:R-:W-:Y:S01]  /*1990*/  SHF.R.S32.HI R25, RZ, 0x1f, R19 ;  /* 0x0000001fff197819 */ /* 0x000fe20000011413 */
[----:B------:R0:W4:Y:S03]  /*19a0*/  @!P1 LDG.E.128 R12, desc[UR4][R38.64] ;  /* 0x00000004260c9981 */ /* 0x000126000c1e1d00 */
[----:B------:R-:W-:Y:S02]  /*19b0*/  IADD3.X R25, R25, R26, R18, P3, P4 ;  /* 0x0000001a19197210 */ /* 0x000fe40001fe8412 */
[----:B------:R-:W-:Y:S02]  /*19c0*/  CS2R R18, SRZ ;  /* 0x0000000000127805 */ /* 0x000fe4000001ff00 */
[----:B0-----:R-:W-:-:S04]  /*19d0*/  LEA R38, P3, R16, UR6, 0x2 ;  /* 0x0000000610267c11 */ /* 0x001fc8000f8610ff */
[----:B------:R-:W-:Y:S02]  /*19e0*/  LEA.HI.X R39, R16, UR7, R17, 0x2, P3 ;  /* 0x0000000710277c11 */ /* 0x000fe400098f1411 */
[----:B------:R-:W-:Y:S02]  /*19f0*/  CS2R R16, SRZ ;  /* 0x0000000000107805 */ /* 0x000fe4000001ff00 */
[----:B------:R-:W-:Y:S02]  /*1a00*/  ISETP.GT.AND P3, PT, R0, 0x1f, PT ;  /* 0x0000001f0000780c */ /* 0x000fe40003f64270 */
[----:B------:R-:W-:Y:S02]  /*1a10*/  LEA R22, P4, R4, UR6, 0x2 ;  /* 0x0000000604167c11 */ /* 0x000fe4000f8810ff */
[----:B------:R-:W-:Y:S01]  /*1a20*/  CS2R R26, SRZ ;  /* 0x00000000001a7805 */ /* 0x000fe2000001ff00 */
[----:B------:R-:W4:Y:S01]  /*1a30*/  @P2 LDG.E.128 R16, desc[UR4][R38.64+-0x80000] ;  /* 0xf800000426102981 */ /* 0x000f22000c1e1d00 */
[----:B---3--:R-:W-:-:S02]  /*1a40*/  SEL R0, R23, RZ, !P0 ;  /* 0x000000ff17007207 */ /* 0x008fc40004000000 */
[----:B------:R-:W-:Y:S02]  /*1a50*/  LEA.HI.X R23, R4, UR7, R25, 0x2, P4 ;  /* 0x0000000704177c11 */ /* 0x000fe4000a0f1419 */
[----:B------:R-:W-:-:S06]  /*1a60*/  CS2R R24, SRZ ;  /* 0x0000000000187805 */ /* 0x000fcc000001ff00 */
[----:B------:R-:W3:Y:S01]  /*1a70*/  @P3 LDG.E.128 R24, desc[UR4][R22.64+-0x80000] ;  /* 0xf800000416183981 */ /* 0x000ee2000c1e1d00 */
[----:B--2---:R-:W-:-:S05]  /*1a80*/  SEL R8, R8, RZ, !P0 ;  /* 0x000000ff08087207 */ /* 0x004fca0004000000 */
[----:B------:R-:W-:-:S04]  /*1a90*/  FADD R21, -R8, R21 ;  /* 0x0000001508157221 */ /* 0x000fc80000000100 */
[----:B------:R-:W-:Y:S01]  /*1aa0*/  FFMA R0, R21, R0, R8 ;  /* 0x0000000015007223 */ /* 0x000fe20000000008 */
[----:B------:R-:W-:Y:S02]  /*1ab0*/  SEL R21, R9, RZ, !P0 ;  /* 0x000000ff09157207 */ /* 0x000fe40004000000 */
[----:B------:R-:W0:Y:S01]  /*1ac0*/  LDC.64 R8, c[0x0][0x250] ;  /* 0x00009400ff087b82 */ /* 0x000e220000000a00 */
[----:B-----5:R-:W-:Y:S02]  /*1ad0*/  SEL R4, R2, RZ, !P0 ;  /* 0x000000ff02047207 */ /* 0x020fe40004000000 */
[----:B------:R-:W-:Y:S01]  /*1ae0*/  FADD R2, -R21, R20 ;  /* 0x0000001415027221 */ /* 0x000fe20000000100 */
[----:B------:R-:W-:-:S03]  /*1af0*/  SEL R10, R10, RZ, !P0 ;  /* 0x000000ff0a0a7207 */ /* 0x000fc60004000000 */
[----:B------:R-:W-:Y:S01]  /*1b00*/  FFMA R2, R2, R4, R21 ;  /* 0x0000000402027223 */ /* 0x000fe20000000015 */
[----:B------:R-:W-:Y:S01]  /*1b10*/  SEL R21, R11, RZ, !P0 ;  /* 0x000000ff0b157207 */ /* 0x000fe20004000000 */
[----:B------:R-:W-:Y:S01]  /*1b20*/  FADD R7, -R10, R7 ;  /* 0x000000070a077221 */ /* 0x000fe20000000100 */
[----:B----4-:R-:W-:Y:S02]  /*1b30*/  SEL R11, R31, RZ, !P0 ;  /* 0x000000ff1f0b7207 */ /* 0x010fe40004000000 */
[----:B------:R-:W-:Y:S01]  /*1b40*/  SEL R30, R30, RZ, !P0 ;  /* 0x000000ff1e1e7207 */ /* 0x000fe20004000000 */
[----:B------:R-:W-:Y:S02]  /*1b50*/  FADD R6, -R21, R6 ;  /* 0x0000000615067221 */ /* 0x000fe40000000100 */
[----:B------:R-:W-:Y:S02]  /*1b60*/  FFMA R11, R7, R11, R10 ;  /* 0x0000000b070b7223 */ /* 0x000fe4000000000a */
[----:B------:R-:W-:Y:S01]  /*1b70*/  FFMA R10, R6, R30, R21 ;  /* 0x0000001e060a7223 */ /* 0x000fe20000000015 */
[----:B------:R-:W-:-:S02]  /*1b80*/  SEL R36, R36, RZ, !P1 ;  /* 0x000000ff24247207 */ /* 0x000fc40004800000 */
[----:B------:R-:W-:Y:S02]  /*1b90*/  SEL R35, R35, RZ, !P1 ;  /* 0x000000ff23237207 */ /* 0x000fe40004800000 */
[----:B------:R-:W-:Y:S01]  /*1ba0*/  SEL R34, R34, RZ, !P1 ;  /* 0x000000ff22227207 */ /* 0x000fe20004800000 */
[----:B0-----:R-:W-:Y:S01]  /*1bb0*/  IMAD.WIDE R8, R5, 0x4, R8 ;  /* 0x0000000405087825 */ /* 0x001fe200078e0208 */
[----:B------:R-:W-:Y:S02]  /*1bc0*/  SEL R12, R12, RZ, !P1 ;  /* 0x000000ff0c0c7207 */ /* 0x000fe40004800000 */
[----:B------:R-:W-:Y:S02]  /*1bd0*/  SEL R13, R13, RZ, !P1 ;  /* 0x000000ff0d0d7207 */ /* 0x000fe40004800000 */
[----:B------:R-:W-:Y:S02]  /*1be0*/  SEL R14, R14, RZ, !P1 ;  /* 0x000000ff0e0e7207 */ /* 0x000fe40004800000 */
[----:B------:R-:W-:Y:S01]  /*1bf0*/  SEL R15, R15, RZ, !P1 ;  /* 0x000000ff0f0f7207 */ /* 0x000fe20004800000 */
[----:B------:R-:W-:Y:S01]  /*1c00*/  FADD R29, -R12, R29 ;  /* 0x0000001d0c1d7221 */ /* 0x000fe20000000100 */
[----:B------:R-:W-:Y:S01]  /*1c10*/  FADD R28, -R13, R28 ;  /* 0x0000001c0d1c7221 */ /* 0x000fe20000000100 */
[----:B------:R-:W-:-:S02]  /*1c20*/  FADD R33, -R14, R33 ;  /* 0x000000210e217221 */ /* 0x000fc40000000100 */
[----:B------:R-:W-:Y:S01]  /*1c30*/  FADD R32, -R15, R32 ;  /* 0x000000200f207221 */ /* 0x000fe20000000100 */
[----:B------:R-:W-:Y:S01]  /*1c40*/  FFMA R4, R29, R36, R12 ;  /* 0x000000241d047223 */ /* 0x000fe2000000000c */
[----:B------:R-:W-:Y:S01]  /*1c50*/  FFMA R5, R28, R35, R13 ;  /* 0x000000231c057223 */ /* 0x000fe2000000000d */
[----:B------:R-:W-:Y:S01]  /*1c60*/  FFMA R6, R33, R34, R14 ;  /* 0x0000002221067223 */ /* 0x000fe2000000000e */
[----:B------:R-:W-:Y:S02]  /*1c70*/  SEL R21, R16, RZ, P2 ;  /* 0x000000ff10157207 */ /* 0x000fe40001000000 */
[----:B------:R-:W-:Y:S02]  /*1c80*/  SEL R16, R3, RZ, !P1 ;  /* 0x000000ff03107207 */ /* 0x000fe40004800000 */
[----:B------:R-:W-:Y:S02]  /*1c90*/  SEL R17, R17, RZ, P2 ;  /* 0x000000ff11117207 */ /* 0x000fe40001000000 */
[----:B------:R-:W-:-:S02]  /*1ca0*/  SEL R18, R18, RZ, P2 ;  /* 0x000000ff12127207 */ /* 0x000fc40001000000 */
[----:B------:R-:W-:Y:S01]  /*1cb0*/  SEL R19, R19, RZ, P2 ;  /* 0x000000ff13137207 */ /* 0x000fe20001000000 */
[----:B------:R-:W-:Y:S01]  /*1cc0*/  FFMA R7, R32, R16, R15 ;  /* 0x0000001020077223 */ /* 0x000fe2000000000f */
[----:B------:R-:W-:Y:S02]  /*1cd0*/  SEL R12, R0, R21, !P0 ;  /* 0x00000015000c7207 */ /* 0x000fe40004000000 */
[----:B------:R-:W-:Y:S02]  /*1ce0*/  SEL R13, R2, R17, !P0 ;  /* 0x00000011020d7207 */ /* 0x000fe40004000000 */
[----:B------:R-:W-:Y:S02]  /*1cf0*/  SEL R14, R11, R18, !P0 ;  /* 0x000000120b0e7207 */ /* 0x000fe40004000000 */
[----:B------:R-:W-:-:S05]  /*1d00*/  SEL R15, R10, R19, !P0 ;  /* 0x000000130a0f7207 */ /* 0x000fca0004000000 */
[----:B------:R-:W-:Y:S01]  /*1d10*/  STG.E.128 desc[UR4][R8.64], R12 ;  /* 0x0000000c08007986 */ /* 0x000fe2000c101d04 */
[----:B---3--:R-:W-:Y:S02]  /*1d20*/  @P1 SEL R4, R24, RZ, P3 ;  /* 0x000000ff18041207 */ /* 0x008fe40001800000 */
[----:B------:R-:W-:Y:S02]  /*1d30*/  @P1 SEL R5, R25, RZ, P3 ;  /* 0x000000ff19051207 */ /* 0x000fe40001800000 */
[----:B------:R-:W-:Y:S02]  /*1d40*/  @P1 SEL R6, R26, RZ, P3 ;  /* 0x000000ff1a061207 */ /* 0x000fe40001800000 */
[----:B------:R-:W-:-:S05]  /*1d50*/  @P1 SEL R7, R27, RZ, P3 ;  /* 0x000000ff1b071207 */ /* 0x000fca0001800000 */
[----:B------:R-:W-:Y:S01]  /*1d60*/  STG.E.128 desc[UR4][R8.64+0x800], R4 ;  /* 0x0008000408007986 */ /* 0x000fe2000c101d04 */
[----:B------:R-:W-:Y:S05]  /*1d70*/  EXIT ;  /* 0x000000000000794d */ /* 0x000fea0003800000 */
.L_x_0:
[----:B------:R-:W-:-:S00]  /*1d80*/  BRA `(.L_x_0) ;  /* 0xfffffffc00fc7947 */ /* 0x000fc0000383ffff */
[----:B------:R-:W-:-:S00]  /*1d90*/  NOP ;  /* 0x0000000000007918 */ /* 0x000fc00000000000 */
        /* <DEDUP_REMOVED lines=14> */
.L_x_1:


//--------------------- .nv.constant0.triton_poi_fused_cat_38 --------------------------
	.section	.nv.constant0.triton_poi_fused_cat_38,"a",@progbits
	.sectionflags	@""
	.align	4
.nv.constant0.triton_poi_fused_cat_38:
	.zero		604
